//
// Generated by NVIDIA NVVM Compiler
//
// Compiler Build ID: CL-36424714
// Cuda compilation tools, release 13.0, V13.0.88
// Based on NVVM 20.0.0
//

.version 9.0
.target sm_100
.address_size 64

	// .globl	_Z15fp8_gemm_kernelPKhS0_PKfS2_Pfiii
// _ZZ15fp8_gemm_kernelPKhS0_PKfS2_PfiiiE2As has been demoted
// _ZZ15fp8_gemm_kernelPKhS0_PKfS2_PfiiiE2Bs has been demoted
// _ZZ15fp8_gemm_kernelPKhS0_PKfS2_PfiiiE7AScales has been demoted
// _ZZ15fp8_gemm_kernelPKhS0_PKfS2_PfiiiE7BScales has been demoted

.visible .entry _Z15fp8_gemm_kernelPKhS0_PKfS2_Pfiii(
	.param .u64 .ptr .align 1 _Z15fp8_gemm_kernelPKhS0_PKfS2_Pfiii_param_0,
	.param .u64 .ptr .align 1 _Z15fp8_gemm_kernelPKhS0_PKfS2_Pfiii_param_1,
	.param .u64 .ptr .align 1 _Z15fp8_gemm_kernelPKhS0_PKfS2_Pfiii_param_2,
	.param .u64 .ptr .align 1 _Z15fp8_gemm_kernelPKhS0_PKfS2_Pfiii_param_3,
	.param .u64 .ptr .align 1 _Z15fp8_gemm_kernelPKhS0_PKfS2_Pfiii_param_4,
	.param .u32 _Z15fp8_gemm_kernelPKhS0_PKfS2_Pfiii_param_5,
	.param .u32 _Z15fp8_gemm_kernelPKhS0_PKfS2_Pfiii_param_6,
	.param .u32 _Z15fp8_gemm_kernelPKhS0_PKfS2_Pfiii_param_7
)
{
	.reg .pred 	%p<19>;
	.reg .b16 	%rs<19>;
	.reg .b32 	%r<74>;
	.reg .b32 	%f<85>;
	.reg .b64 	%rd<22>;
	// demoted variable
	.shared .align 1 .b8 _ZZ15fp8_gemm_kernelPKhS0_PKfS2_PfiiiE2As[8192];
	// demoted variable
	.shared .align 1 .b8 _ZZ15fp8_gemm_kernelPKhS0_PKfS2_PfiiiE2Bs[8192];
	// demoted variable
	.shared .align 4 .b8 _ZZ15fp8_gemm_kernelPKhS0_PKfS2_PfiiiE7AScales[1024];
	// demoted variable
	.shared .align 4 .b8 _ZZ15fp8_gemm_kernelPKhS0_PKfS2_PfiiiE7BScales[1024];
	ld.param.u64 	%rd5, [_Z15fp8_gemm_kernelPKhS0_PKfS2_Pfiii_param_0];
	ld.param.u64 	%rd6, [_Z15fp8_gemm_kernelPKhS0_PKfS2_Pfiii_param_1];
	ld.param.u64 	%rd7, [_Z15fp8_gemm_kernelPKhS0_PKfS2_Pfiii_param_2];
	ld.param.u64 	%rd8, [_Z15fp8_gemm_kernelPKhS0_PKfS2_Pfiii_param_3];
	ld.param.u32 	%r18, [_Z15fp8_gemm_kernelPKhS0_PKfS2_Pfiii_param_5];
	ld.param.u32 	%r19, [_Z15fp8_gemm_kernelPKhS0_PKfS2_Pfiii_param_6];
	ld.param.u32 	%r20, [_Z15fp8_gemm_kernelPKhS0_PKfS2_Pfiii_param_7];
	mov.u32 	%r21, %ctaid.y;
	shl.b32 	%r1, %r21, 7;
	mov.u32 	%r2, %tid.y;
	add.s32 	%r3, %r1, %r2;
	mov.u32 	%r22, %ctaid.x;
	shl.b32 	%r4, %r22, 7;
	mov.u32 	%r5, %tid.x;
	add.s32 	%r6, %r4, %r5;
	setp.lt.s32 	%p3, %r20, 1;
	mov.f32 	%f83, 0f00000000;
	@%p3 bra 	$L__BB0_13;
	cvta.to.global.u64 	%rd10, %rd7;
	cvta.to.global.u64 	%rd11, %rd8;
	mul.lo.s32 	%r7, %r20, %r3;
	setp.ne.s32 	%p4, %r2, 0;
	add.s32 	%r24, %r1, %r5;
	setp.ge.u32 	%p5, %r24, %r18;
	mul.wide.u32 	%rd12, %r24, 4;
	add.s64 	%rd1, %rd10, %rd12;
	setp.ne.s32 	%p6, %r5, 0;
	add.s32 	%r26, %r4, %r2;
	setp.ge.u32 	%p7, %r26, %r19;
	mul.wide.u32 	%rd13, %r26, 4;
	add.s64 	%rd2, %rd11, %rd13;
	or.pred  	%p1, %p4, %p5;
	or.pred  	%p2, %p6, %p7;
	cvta.to.global.u64 	%rd3, %rd5;
	cvta.to.global.u64 	%rd4, %rd6;
	mov.f32 	%f83, 0f00000000;
	mov.b32 	%r71, 0;
	mov.u32 	%r72, %r71;
$L__BB0_2:
	setp.ge.s32 	%p8, %r3, %r18;
	add.s32 	%r10, %r71, %r5;
	setp.ge.u32 	%p9, %r10, %r20;
	or.pred  	%p10, %p8, %p9;
	@%p10 bra 	$L__BB0_4;
	add.s32 	%r28, %r10, %r7;
	cvt.u64.u32 	%rd14, %r28;
	add.s64 	%rd15, %rd3, %rd14;
	ld.global.u8 	%rs1, [%rd15];
	shl.b32 	%r29, %r5, 7;
	mov.u32 	%r30, _ZZ15fp8_gemm_kernelPKhS0_PKfS2_PfiiiE2As;
	add.s32 	%r31, %r30, %r29;
	add.s32 	%r32, %r31, %r2;
	shl.b32 	%r33, %r72, 12;
	add.s32 	%r34, %r32, %r33;
	st.shared.u8 	[%r34], %rs1;
$L__BB0_4:
	setp.ge.s32 	%p11, %r6, %r19;
	add.s32 	%r11, %r71, %r2;
	setp.ge.u32 	%p12, %r11, %r20;
	or.pred  	%p13, %p11, %p12;
	@%p13 bra 	$L__BB0_6;
	mad.lo.s32 	%r36, %r11, %r19, %r6;
	cvt.u64.u32 	%rd16, %r36;
	add.s64 	%rd17, %rd4, %rd16;
	ld.global.u8 	%rs2, [%rd17];
	shl.b32 	%r37, %r2, 7;
	mov.u32 	%r38, _ZZ15fp8_gemm_kernelPKhS0_PKfS2_PfiiiE2Bs;
	add.s32 	%r39, %r38, %r37;
	add.s32 	%r40, %r39, %r5;
	shl.b32 	%r41, %r72, 12;
	add.s32 	%r42, %r40, %r41;
	st.shared.u8 	[%r42], %rs2;
$L__BB0_6:
	@%p1 bra 	$L__BB0_8;
	ld.global.f32 	%f9, [%rd1];
	shl.b32 	%r43, %r5, 2;
	mov.u32 	%r44, _ZZ15fp8_gemm_kernelPKhS0_PKfS2_PfiiiE7AScales;
	add.s32 	%r45, %r44, %r43;
	shl.b32 	%r46, %r72, 9;
	add.s32 	%r47, %r45, %r46;
	st.shared.f32 	[%r47], %f9;
$L__BB0_8:
	@%p2 bra 	$L__BB0_10;
	ld.global.f32 	%f10, [%rd2];
	shl.b32 	%r48, %r2, 2;
	mov.u32 	%r49, _ZZ15fp8_gemm_kernelPKhS0_PKfS2_PfiiiE7BScales;
	add.s32 	%r50, %r49, %r48;
	shl.b32 	%r51, %r72, 9;
	add.s32 	%r52, %r50, %r51;
	st.shared.f32 	[%r52], %f10;
$L__BB0_10:
	bar.sync 	0;
	mov.u32 	%r54, _ZZ15fp8_gemm_kernelPKhS0_PKfS2_PfiiiE2As;
	add.s32 	%r55, %r54, %r2;
	shl.b32 	%r56, %r72, 12;
	add.s32 	%r12, %r55, %r56;
	shl.b32 	%r57, %r2, 2;
	mov.u32 	%r58, _ZZ15fp8_gemm_kernelPKhS0_PKfS2_PfiiiE7AScales;
	add.s32 	%r59, %r58, %r57;
	shl.b32 	%r60, %r72, 9;
	add.s32 	%r61, %r59, %r60;
	ld.shared.f32 	%f2, [%r61];
	mov.u32 	%r62, _ZZ15fp8_gemm_kernelPKhS0_PKfS2_PfiiiE2Bs;
	add.s32 	%r63, %r62, %r5;
	add.s32 	%r13, %r63, %r56;
	shl.b32 	%r64, %r5, 2;
	mov.u32 	%r65, _ZZ15fp8_gemm_kernelPKhS0_PKfS2_PfiiiE7BScales;
	add.s32 	%r66, %r65, %r64;
	add.s32 	%r67, %r66, %r60;
	ld.shared.f32 	%f3, [%r67];
	mov.b32 	%r73, 512;
$L__BB0_11:
	add.s32 	%r68, %r12, %r73;
	ld.shared.u8 	%rs3, [%r68+-512];
	cvt.rn.f32.u16 	%f11, %rs3;
	div.rn.f32 	%f12, %f11, 0f42FE0000;
	add.f32 	%f13, %f12, 0fBF800000;
	mul.f32 	%f14, %f2, %f13;
	add.s32 	%r69, %r13, %r73;
	ld.shared.u8 	%rs4, [%r69+-512];
	cvt.rn.f32.u16 	%f15, %rs4;
	div.rn.f32 	%f16, %f15, 0f42FE0000;
	add.f32 	%f17, %f16, 0fBF800000;
	mul.f32 	%f18, %f3, %f17;
	fma.rn.f32 	%f19, %f14, %f18, %f83;
	ld.shared.u8 	%rs5, [%r68+-384];
	cvt.rn.f32.u16 	%f20, %rs5;
	div.rn.f32 	%f21, %f20, 0f42FE0000;
	add.f32 	%f22, %f21, 0fBF800000;
	mul.f32 	%f23, %f2, %f22;
	ld.shared.u8 	%rs6, [%r69+-384];
	cvt.rn.f32.u16 	%f24, %rs6;
	div.rn.f32 	%f25, %f24, 0f42FE0000;
	add.f32 	%f26, %f25, 0fBF800000;
	mul.f32 	%f27, %f3, %f26;
	fma.rn.f32 	%f28, %f23, %f27, %f19;
	ld.shared.u8 	%rs7, [%r68+-256];
	cvt.rn.f32.u16 	%f29, %rs7;
	div.rn.f32 	%f30, %f29, 0f42FE0000;
	add.f32 	%f31, %f30, 0fBF800000;
	mul.f32 	%f32, %f2, %f31;
	ld.shared.u8 	%rs8, [%r69+-256];
	cvt.rn.f32.u16 	%f33, %rs8;
	div.rn.f32 	%f34, %f33, 0f42FE0000;
	add.f32 	%f35, %f34, 0fBF800000;
	mul.f32 	%f36, %f3, %f35;
	fma.rn.f32 	%f37, %f32, %f36, %f28;
	ld.shared.u8 	%rs9, [%r68+-128];
	cvt.rn.f32.u16 	%f38, %rs9;
	div.rn.f32 	%f39, %f38, 0f42FE0000;
	add.f32 	%f40, %f39, 0fBF800000;
	mul.f32 	%f41, %f2, %f40;
	ld.shared.u8 	%rs10, [%r69+-128];
	cvt.rn.f32.u16 	%f42, %rs10;
	div.rn.f32 	%f43, %f42, 0f42FE0000;
	add.f32 	%f44, %f43, 0fBF800000;
	mul.f32 	%f45, %f3, %f44;
	fma.rn.f32 	%f46, %f41, %f45, %f37;
	ld.shared.u8 	%rs11, [%r68];
	cvt.rn.f32.u16 	%f47, %rs11;
	div.rn.f32 	%f48, %f47, 0f42FE0000;
	add.f32 	%f49, %f48, 0fBF800000;
	mul.f32 	%f50, %f2, %f49;
	ld.shared.u8 	%rs12, [%r69];
	cvt.rn.f32.u16 	%f51, %rs12;
	div.rn.f32 	%f52, %f51, 0f42FE0000;
	add.f32 	%f53, %f52, 0fBF800000;
	mul.f32 	%f54, %f3, %f53;
	fma.rn.f32 	%f55, %f50, %f54, %f46;
	ld.shared.u8 	%rs13, [%r68+128];
	cvt.rn.f32.u16 	%f56, %rs13;
	div.rn.f32 	%f57, %f56, 0f42FE0000;
	add.f32 	%f58, %f57, 0fBF800000;
	mul.f32 	%f59, %f2, %f58;
	ld.shared.u8 	%rs14, [%r69+128];
	cvt.rn.f32.u16 	%f60, %rs14;
	div.rn.f32 	%f61, %f60, 0f42FE0000;
	add.f32 	%f62, %f61, 0fBF800000;
	mul.f32 	%f63, %f3, %f62;
	fma.rn.f32 	%f64, %f59, %f63, %f55;
	ld.shared.u8 	%rs15, [%r68+256];
	cvt.rn.f32.u16 	%f65, %rs15;
	div.rn.f32 	%f66, %f65, 0f42FE0000;
	add.f32 	%f67, %f66, 0fBF800000;
	mul.f32 	%f68, %f2, %f67;
	ld.shared.u8 	%rs16, [%r69+256];
	cvt.rn.f32.u16 	%f69, %rs16;
	div.rn.f32 	%f70, %f69, 0f42FE0000;
	add.f32 	%f71, %f70, 0fBF800000;
	mul.f32 	%f72, %f3, %f71;
	fma.rn.f32 	%f73, %f68, %f72, %f64;
	ld.shared.u8 	%rs17, [%r68+384];
	cvt.rn.f32.u16 	%f74, %rs17;
	div.rn.f32 	%f75, %f74, 0f42FE0000;
	add.f32 	%f76, %f75, 0fBF800000;
	mul.f32 	%f77, %f2, %f76;
	ld.shared.u8 	%rs18, [%r69+384];
	cvt.rn.f32.u16 	%f78, %rs18;
	div.rn.f32 	%f79, %f78, 0f42FE0000;
	add.f32 	%f80, %f79, 0fBF800000;
	mul.f32 	%f81, %f3, %f80;
	fma.rn.f32 	%f83, %f77, %f81, %f73;
	add.s32 	%r73, %r73, 1024;
	setp.ne.s32 	%p14, %r73, 4608;
	@%p14 bra 	$L__BB0_11;
	bar.sync 	0;
	xor.b32  	%r72, %r72, 1;
	add.s32 	%r71, %r71, 32;
	setp.lt.s32 	%p15, %r71, %r20;
	@%p15 bra 	$L__BB0_2;
$L__BB0_13:
	setp.ge.s32 	%p16, %r3, %r18;
	setp.ge.s32 	%p17, %r6, %r19;
	or.pred  	%p18, %p16, %p17;
	@%p18 bra 	$L__BB0_15;
	ld.param.u64 	%rd21, [_Z15fp8_gemm_kernelPKhS0_PKfS2_Pfiii_param_4];
	mad.lo.s32 	%r70, %r19, %r3, %r6;
	cvta.to.global.u64 	%rd18, %rd21;
	mul.wide.s32 	%rd19, %r70, 4;
	add.s64 	%rd20, %rd18, %rd19;
	st.global.f32 	[%rd20], %f83;
$L__BB0_15:
	ret;

}


// ===== COMPILED SASS (sm_100) =====

	.target	sm_100

	.elftype	@"ET_EXEC"


//--------------------- .note.nv.tkinfo           --------------------------
	.section	.note.nv.tkinfo,"",@"SHT_NOTE"
	.sectionflags	@"SHF_NOTE_NV_TKINFO"
	.tkinfo
        /*0018*/ 	.word	0x00000002
        /*0030*/ 	.string	""
        /*0030*/ 	.string	"ptxas"
        /*0030*/ 	.string	"Cuda compilation tools, release 13.0, V13.0.88"
        /*0030*/ 	.string	"Build cuda_13.0.r13.0/compiler.36424714_0"
        /*0030*/ 	.string	"-arch sm_100 -m 64 "



//--------------------- .note.nv.cuinfo           --------------------------
	.section	.note.nv.cuinfo,"",@"SHT_NOTE"
	.sectionflags	@"SHF_NOTE_NV_CUINFO"
        /*0018*/ 	.short	0x0002
        /*001a*/ 	.short	0x0064
        /*001c*/ 	.short	0x0082
	.zero		2


//--------------------- .nv.info                  --------------------------
	.section	.nv.info,"",@"SHT_CUDA_INFO"
	.align	4


	//----- nvinfo : EIATTR_REGCOUNT
	.align		4
        /*0000*/ 	.byte	0x04, 0x2f
        /*0002*/ 	.short	(.L_1 - .L_0)
	.align		4
.L_0:
        /*0004*/ 	.word	index@(_Z15fp8_gemm_kernelPKhS0_PKfS2_Pfiii)
        /*0008*/ 	.word	0x00000020


	//----- nvinfo : EIATTR_FRAME_SIZE
	.align		4
.L_1:
        /*000c*/ 	.byte	0x04, 0x11
        /*000e*/ 	.short	(.L_3 - .L_2)
	.align		4
.L_2:
        /*0010*/ 	.word	index@($__internal_0_$__cuda_sm3x_div_rn_noftz_f32_slowpath)
        /*0014*/ 	.word	0x00000000


	//----- nvinfo : EIATTR_FRAME_SIZE
	.align		4
.L_3:
        /*0018*/ 	.byte	0x04, 0x11
        /*001a*/ 	.short	(.L_5 - .L_4)
	.align		4
.L_4:
        /*001c*/ 	.word	index@(_Z15fp8_gemm_kernelPKhS0_PKfS2_Pfiii)
        /*0020*/ 	.word	0x00000000


	//----- nvinfo : EIATTR_MIN_STACK_SIZE
	.align		4
.L_5:
        /*0024*/ 	.byte	0x04, 0x12
        /*0026*/ 	.short	(.L_7 - .L_6)
	.align		4
.L_6:
        /*0028*/ 	.word	index@(_Z15fp8_gemm_kernelPKhS0_PKfS2_Pfiii)
        /*002c*/ 	.word	0x00000000
.L_7:


//--------------------- .nv.compat                --------------------------
	.section	.nv.compat,"",@"SHT_CUDA_COMPAT_INFO"
	.align	4
        /*0000*/ 	.byte	0x02, 0x09, 0x00, 0x00, 0x02, 0x02, 0x01, 0x00, 0x02, 0x05, 0x05, 0x00, 0x03, 0x07, 0x01, 0x01
        /*0010*/ 	.byte	0x02, 0x03, 0x00, 0x00, 0x02, 0x06, 0x01, 0x00, 0x04, 0x0b, 0x08, 0x00, 0x01, 0x00, 0x00, 0x00
        /*0020*/ 	.byte	0x00, 0x00, 0x00, 0x00


//--------------------- .nv.info._Z15fp8_gemm_kernelPKhS0_PKfS2_Pfiii --------------------------
	.section	.nv.info._Z15fp8_gemm_kernelPKhS0_PKfS2_Pfiii,"",@"SHT_CUDA_INFO"
	.sectionflags	@""
	.align	4


	//----- nvinfo : EIATTR_CUDA_API_VERSION
	.align		4
        /*0000*/ 	.byte	0x04, 0x37
        /*0002*/ 	.short	(.L_9 - .L_8)
.L_8:
        /*0004*/ 	.word	0x00000082


	//----- nvinfo : EIATTR_KPARAM_INFO
	.align		4
.L_9:
        /*0008*/ 	.byte	0x04, 0x17
        /*000a*/ 	.short	(.L_11 - .L_10)
.L_10:
        /*000c*/ 	.word	0x00000000
        /*0010*/ 	.short	0x0007
        /*0012*/ 	.short	0x0030
        /*0014*/ 	.byte	0x00, 0xf0, 0x11, 0x00


	//----- nvinfo : EIATTR_KPARAM_INFO
	.align		4
.L_11:
        /*0018*/ 	.byte	0x04, 0x17
        /*001a*/ 	.short	(.L_13 - .L_12)
.L_12:
        /*001c*/ 	.word	0x00000000
        /*0020*/ 	.short	0x0006
        /*0022*/ 	.short	0x002c
        /*0024*/ 	.byte	0x00, 0xf0, 0x11, 0x00


	//----- nvinfo : EIATTR_KPARAM_INFO
	.align		4
.L_13:
        /*0028*/ 	.byte	0x04, 0x17
        /*002a*/ 	.short	(.L_15 - .L_14)
.L_14:
        /*002c*/ 	.word	0x00000000
        /*0030*/ 	.short	0x0005
        /*0032*/ 	.short	0x0028
        /*0034*/ 	.byte	0x00, 0xf0, 0x11, 0x00


	//----- nvinfo : EIATTR_KPARAM_INFO
	.align		4
.L_15:
        /*0038*/ 	.byte	0x04, 0x17
        /*003a*/ 	.short	(.L_17 - .L_16)
.L_16:
        /*003c*/ 	.word	0x00000000
        /*0040*/ 	.short	0x0004
        /*0042*/ 	.short	0x0020
        /*0044*/ 	.byte	0x00, 0xf5, 0x21, 0x00


	//----- nvinfo : EIATTR_KPARAM_INFO
	.align		4
.L_17:
        /*0048*/ 	.byte	0x04, 0x17
        /*004a*/ 	.short	(.L_19 - .L_18)
.L_18:
        /*004c*/ 	.word	0x00000000
        /*0050*/ 	.short	0x0003
        /*0052*/ 	.short	0x0018
        /*0054*/ 	.byte	0x00, 0xf5, 0x21, 0x00


	//----- nvinfo : EIATTR_KPARAM_INFO
	.align		4
.L_19:
        /*0058*/ 	.byte	0x04, 0x17
        /*005a*/ 	.short	(.L_21 - .L_20)
.L_20:
        /*005c*/ 	.word	0x00000000
        /*0060*/ 	.short	0x0002
        /*0062*/ 	.short	0x0010
        /*0064*/ 	.byte	0x00, 0xf5, 0x21, 0x00


	//----- nvinfo : EIATTR_KPARAM_INFO
	.align		4
.L_21:
        /*0068*/ 	.byte	0x04, 0x17
        /*006a*/ 	.short	(.L_23 - .L_22)
.L_22:
        /*006c*/ 	.word	0x00000000
        /*0070*/ 	.short	0x0001
        /*0072*/ 	.short	0x0008
        /*0074*/ 	.byte	0x00, 0xf5, 0x21, 0x00


	//----- nvinfo : EIATTR_KPARAM_INFO
	.align		4
.L_23:
        /*0078*/ 	.byte	0x04, 0x17
        /*007a*/ 	.short	(.L_25 - .L_24)
.L_24:
        /*007c*/ 	.word	0x00000000
        /*0080*/ 	.short	0x0000
        /*0082*/ 	.short	0x0000
        /*0084*/ 	.byte	0x00, 0xf5, 0x21, 0x00


	//----- nvinfo : EIATTR_SPARSE_MMA_MASK
	.align		4
.L_25:
        /*0088*/ 	.byte	0x03, 0x50
        /*008a*/ 	.short	0x0000


	//----- nvinfo : EIATTR_MAXREG_COUNT
	.align		4
        /*008c*/ 	.byte	0x03, 0x1b
        /*008e*/ 	.short	0x00ff


	//----- nvinfo : EIATTR_NUM_BARRIERS
	.align		4
        /*0090*/ 	.byte	0x02, 0x4c
        /*0092*/ 	.byte	0x01
	.zero		1


	//----- nvinfo : EIATTR_MERCURY_ISA_VERSION
	.align		4
        /*0094*/ 	.byte	0x03, 0x5f
        /*0096*/ 	.short	0x0101


	//----- nvinfo : EIATTR_VRC_CTA_INIT_COUNT
	.align		4
        /*0098*/ 	.byte	0x02, 0x4a
	.zero		1
	.zero		1


	//----- nvinfo : EIATTR_EXIT_INSTR_OFFSETS
	.align		4
        /*009c*/ 	.byte	0x04, 0x1c
        /*009e*/ 	.short	(.L_27 - .L_26)


	//   ....[0]....
.L_26:
        /*00a0*/ 	.word	0x00001930


	//   ....[1]....
        /*00a4*/ 	.word	0x00001980


	//----- nvinfo : EIATTR_CRS_STACK_SIZE
	.align		4
.L_27:
        /*00a8*/ 	.byte	0x04, 0x1e
        /*00aa*/ 	.short	(.L_29 - .L_28)
.L_28:
        /*00ac*/ 	.word	0x00000000


	//----- nvinfo : EIATTR_CBANK_PARAM_SIZE
	.align		4
.L_29:
        /*00b0*/ 	.byte	0x03, 0x19
        /*00b2*/ 	.short	0x0034


	//----- nvinfo : EIATTR_PARAM_CBANK
	.align		4
        /*00b4*/ 	.byte	0x04, 0x0a
        /*00b6*/ 	.short	(.L_31 - .L_30)
	.align		4
.L_30:
        /*00b8*/ 	.word	index@(.nv.constant0._Z15fp8_gemm_kernelPKhS0_PKfS2_Pfiii)
        /*00bc*/ 	.short	0x0380
        /*00be*/ 	.short	0x0034


	//----- nvinfo : EIATTR_SW_WAR
	.align		4
.L_31:
        /*00c0*/ 	.byte	0x04, 0x36
        /*00c2*/ 	.short	(.L_33 - .L_32)
.L_32:
        /*00c4*/ 	.word	0x00000008
.L_33:


//--------------------- .nv.callgraph             --------------------------
	.section	.nv.callgraph,"",@"SHT_CUDA_CALLGRAPH"
	.align	4
	.sectionentsize	8
	.align		4
        /*0000*/ 	.word	0x00000000
	.align		4
        /*0004*/ 	.word	0xffffffff
	.align		4
        /*0008*/ 	.word	0x00000000
	.align		4
        /*000c*/ 	.word	0xfffffffe
	.align		4
        /*0010*/ 	.word	0x00000000
	.align		4
        /*0014*/ 	.word	0xfffffffd
	.align		4
        /*0018*/ 	.word	0x00000000
	.align		4
        /*001c*/ 	.word	0xfffffffc


//--------------------- .text._Z15fp8_gemm_kernelPKhS0_PKfS2_Pfiii --------------------------
	.section	.text._Z15fp8_gemm_kernelPKhS0_PKfS2_Pfiii,"ax",@progbits
	.align	128
        .global         _Z15fp8_gemm_kernelPKhS0_PKfS2_Pfiii
        .type           _Z15fp8_gemm_kernelPKhS0_PKfS2_Pfiii,@function
        .size           _Z15fp8_gemm_kernelPKhS0_PKfS2_Pfiii,(.L_x_47 - _Z15fp8_gemm_kernelPKhS0_PKfS2_Pfiii)
        .other          _Z15fp8_gemm_kernelPKhS0_PKfS2_Pfiii,@"STO_CUDA_ENTRY STV_DEFAULT"
_Z15fp8_gemm_kernelPKhS0_PKfS2_Pfiii:
.text._Z15fp8_gemm_kernelPKhS0_PKfS2_Pfiii:
[----:B------:R-:W-:Y:S01]  /*0000*/  LDC R1, c[0x0][0x37c] ;  /* 0x0000df00ff017b82 */ /* 0x000fe20000000800 */
[----:B------:R-:W0:Y:S01]  /*0010*/  S2R R3, SR_CTAID.Y ;  /* 0x0000000000037919 */ /* 0x000e220000002600 */
[----:B------:R-:W1:Y:S01]  /*0020*/  LDCU UR4, c[0x0][0x3b0] ;  /* 0x00007600ff0477ac */ /* 0x000e620008000800 */
[----:B------:R-:W-:Y:S01]  /*0030*/  HFMA2 R27, -RZ, RZ, 0, 0 ;  /* 0x00000000ff1b7431 */ /* 0x000fe200000001ff */
[----:B------:R-:W0:Y:S01]  /*0040*/  S2R R18, SR_TID.Y ;  /* 0x0000000000127919 */ /* 0x000e220000002200 */
[----:B------:R-:W2:Y:S01]  /*0050*/  LDCU.64 UR10, c[0x0][0x358] ;  /* 0x00006b00ff0a77ac */ /* 0x000ea20008000a00 */
[----:B------:R-:W3:Y:S01]  /*0060*/  S2R R5, SR_CTAID.X ;  /* 0x0000000000057919 */ /* 0x000ee20000002500 */
[----:B------:R-:W3:Y:S01]  /*0070*/  S2R R13, SR_TID.X ;  /* 0x00000000000d7919 */ /* 0x000ee20000002100 */
[----:B-1----:R-:W-:Y:S01]  /*0080*/  UISETP.GE.AND UP0, UPT, UR4, 0x1, UPT ;  /* 0x000000010400788c */ /* 0x002fe2000bf06270 */
[----:B0-----:R-:W-:Y:S01]  /*0090*/  LEA R12, R3, R18, 0x7 ;  /* 0x00000012030c7211 */ /* 0x001fe200078e38ff */
[----:B---3--:R-:W-:-:S07]  /*00a0*/  IMAD R11, R5, 0x80, R13 ;  /* 0x00000080050b7824 */ /* 0x008fce00078e020d */
[----:B--2---:R-:W-:Y:S05]  /*00b0*/  BRA.U !UP0, `(.L_x_0) ;  /* 0x0000001908107547 */ /* 0x004fea000b800000 */
[----:B------:R-:W0:Y:S01]  /*00c0*/  LDC.64 R14, c[0x0][0x390] ;  /* 0x0000e400ff0e7b82 */ /* 0x000e220000000a00 */
[----:B------:R-:W1:Y:S01]  /*00d0*/  LDCU.64 UR4, c[0x0][0x3a8] ;  /* 0x00007500ff0477ac */ /* 0x000e620008000a00 */
[----:B------:R-:W-:Y:S01]  /*00e0*/  LEA R3, R3, R13, 0x7 ;  /* 0x0000000d03037211 */ /* 0x000fe200078e38ff */
[----:B------:R-:W-:Y:S01]  /*00f0*/  IMAD.MOV.U32 R27, RZ, RZ, RZ ;  /* 0x000000ffff1b7224 */ /* 0x000fe200078e00ff */
[----:B------:R-:W-:Y:S02]  /*0100*/  LEA R5, R5, R18, 0x7 ;  /* 0x0000001205057211 */ /* 0x000fe400078e38ff */
[----:B------:R-:W-:Y:S02]  /*0110*/  MOV R10, RZ ;  /* 0x000000ff000a7202 */ /* 0x000fe40000000f00 */
[----:B------:R-:W2:Y:S01]  /*0120*/  LDC.64 R16, c[0x0][0x398] ;  /* 0x0000e600ff107b82 */ /* 0x000ea20000000a00 */
[----:B-1----:R-:W-:Y:S01]  /*0130*/  ISETP.GE.U32.AND P0, PT, R3, UR4, PT ;  /* 0x0000000403007c0c */ /* 0x002fe2000bf06070 */
[----:B------:R-:W-:Y:S01]  /*0140*/  UMOV UR4, URZ ;  /* 0x000000ff00047c82 */ /* 0x000fe20008000000 */
[----:B------:R-:W-:-:S02]  /*0150*/  ISETP.GE.U32.AND P1, PT, R5, UR5, PT ;  /* 0x0000000505007c0c */ /* 0x000fc4000bf26070 */
[----:B------:R-:W-:Y:S01]  /*0160*/  ISETP.NE.OR P0, PT, R18, RZ, P0 ;  /* 0x000000ff1200720c */ /* 0x000fe20000705670 */
[----:B0-----:R-:W-:Y:S01]  /*0170*/  IMAD.WIDE.U32 R14, R3, 0x4, R14 ;  /* 0x00000004030e7825 */ /* 0x001fe200078e000e */
[----:B------:R-:W-:-:S03]  /*0180*/  ISETP.NE.OR P1, PT, R13, RZ, P1 ;  /* 0x000000ff0d00720c */ /* 0x000fc60000f25670 */
[----:B--2---:R-:W-:-:S10]  /*0190*/  IMAD.WIDE.U32 R16, R5, 0x4, R16 ;  /* 0x0000000405107825 */ /* 0x004fd400078e0010 */
.L_x_34:
[----:B------:R-:W0:Y:S01]  /*01a0*/  LDCU UR5, c[0x0][0x3b0] ;  /* 0x00007600ff0577ac */ /* 0x000e220008000800 */
[----:B------:R-:W-:Y:S01]  /*01b0*/  IADD3 R7, PT, PT, R13, UR4, RZ ;  /* 0x000000040d077c10 */ /* 0x000fe2000fffe0ff */
[----:B------:R-:W-:Y:S01]  /*01c0*/  VIADD R0, R18, UR4 ;  /* 0x0000000412007c36 */ /* 0x000fe20008000000 */
[----:B------:R-:W1:Y:S01]  /*01d0*/  LDCU UR6, c[0x0][0x3a8] ;  /* 0x00007500ff0677ac */ /* 0x000e620008000800 */
[----:B------:R-:W2:Y:S01]  /*01e0*/  LDCU UR7, c[0x0][0x3ac] ;  /* 0x00007580ff0777ac */ /* 0x000ea20008000800 */
[----:B0-----:R-:W-:Y:S02]  /*01f0*/  ISETP.GE.U32.AND P2, PT, R7, UR5, PT ;  /* 0x0000000507007c0c */ /* 0x001fe4000bf46070 */
[----:B------:R-:W-:Y:S02]  /*0200*/  ISETP.GE.U32.AND P3, PT, R0, UR5, PT ;  /* 0x0000000500007c0c */ /* 0x000fe4000bf66070 */
[----:B-1----:R-:W-:Y:S02]  /*0210*/  ISETP.GE.OR P2, PT, R12, UR6, P2 ;  /* 0x000000060c007c0c */ /* 0x002fe40009746670 */
[----:B--2---:R-:W-:-:S11]  /*0220*/  ISETP.GE.OR P3, PT, R11, UR7, P3 ;  /* 0x000000070b007c0c */ /* 0x004fd60009f66670 */
[----:B------:R-:W0:Y:S01]  /*0230*/  @!P2 LDC.64 R4, c[0x0][0x380] ;  /* 0x0000e000ff04ab82 */ /* 0x000e220000000a00 */
[----:B------:R-:W-:-:S07]  /*0240*/  @!P2 IMAD R7, R12, UR5, R7 ;  /* 0x000000050c07ac24 */ /* 0x000fce000f8e0207 */
[----:B------:R-:W1:Y:S01]  /*0250*/  @!P3 LDC.64 R2, c[0x0][0x388] ;  /* 0x0000e200ff02bb82 */ /* 0x000e620000000a00 */
[----:B0-----:R-:W-:Y:S01]  /*0260*/  @!P2 IADD3 R4, P4, PT, R7, R4, RZ ;  /* 0x000000040704a210 */ /* 0x001fe20007f9e0ff */
[----:B------:R-:W-:Y:S02]  /*0270*/  @!P3 IMAD R7, R0, UR7, R11 ;  /* 0x000000070007bc24 */ /* 0x000fe4000f8e020b */
[----:B------:R-:W2:Y:S01]  /*0280*/  @!P1 LDG.E R0, desc[UR10][R16.64] ;  /* 0x0000000a10009981 */ /* 0x000ea2000c1e1900 */
[----:B------:R-:W-:Y:S02]  /*0290*/  @!P2 IADD3.X R5, PT, PT, RZ, R5, RZ, P4, !PT ;  /* 0x00000005ff05a210 */ /* 0x000fe400027fe4ff */
[----:B-1----:R-:W-:-:S03]  /*02a0*/  @!P3 IADD3 R6, P4, PT, R7, R2, RZ ;  /* 0x000000020706b210 */ /* 0x002fc60007f9e0ff */
[----:B------:R0:W3:Y:S01]  /*02b0*/  @!P2 LDG.E.U8 R4, desc[UR10][R4.64] ;  /* 0x0000000a0404a981 */ /* 0x0000e2000c1e1100 */
[----:B------:R-:W-:-:S03]  /*02c0*/  @!P3 IADD3.X R7, PT, PT, RZ, R3, RZ, P4, !PT ;  /* 0x00000003ff07b210 */ /* 0x000fc600027fe4ff */
[----:B------:R-:W4:Y:S04]  /*02d0*/  @!P0 LDG.E R2, desc[UR10][R14.64] ;  /* 0x0000000a0e028981 */ /* 0x000f28000c1e1900 */
[----:B------:R1:W5:Y:S01]  /*02e0*/  @!P3 LDG.E.U8 R3, desc[UR10][R6.64] ;  /* 0x0000000a0603b981 */ /* 0x000362000c1e1100 */
[----:B------:R-:W1:Y:S01]  /*02f0*/  @!P0 S2R R20, SR_CgaCtaId ;  /* 0x0000000000148919 */ /* 0x000e620000008800 */
[----:B------:R-:W1:Y:S01]  /*0300*/  @!P3 S2R R9, SR_CgaCtaId ;  /* 0x000000000009b919 */ /* 0x000e620000008800 */
[----:B------:R-:W1:Y:S01]  /*0310*/  S2UR UR6, SR_CgaCtaId ;  /* 0x00000000000679c3 */ /* 0x000e620000008800 */
[----:B------:R-:W1:Y:S01]  /*0320*/  @!P1 S2R R22, SR_CgaCtaId ;  /* 0x0000000000169919 */ /* 0x000e620000008800 */
[----:B------:R-:W-:Y:S02]  /*0330*/  @!P0 MOV R8, 0x400 ;  /* 0x0000040000088802 */ /* 0x000fe40000000f00 */
[----:B0-----:R-:W-:Y:S01]  /*0340*/  @!P3 MOV R5, 0x400 ;  /* 0x000004000005b802 */ /* 0x001fe20000000f00 */
[----:B------:R-:W-:-:S02]  /*0350*/  UMOV UR5, 0x400 ;  /* 0x0000040000057882 */ /* 0x000fc40000000000 */
[----:B-1----:R-:W-:Y:S01]  /*0360*/  @!P0 VIADD R7, R8, 0x4000 ;  /* 0x0000400008078836 */ /* 0x002fe20000000000 */
[----:B------:R-:W-:Y:S02]  /*0370*/  @!P3 IADD3 R6, PT, PT, R5, 0x2000, RZ ;  /* 0x000020000506b810 */ /* 0x000fe40007ffe0ff */
[----:B------:R-:W-:Y:S01]  /*0380*/  @!P1 MOV R19, 0x400 ;  /* 0x0000040000139802 */ /* 0x000fe20000000f00 */
[----:B------:R-:W-:Y:S01]  /*0390*/  ULEA UR9, UR6, UR5, 0x18 ;  /* 0x0000000506097291 */ /* 0x000fe2000f8ec0ff */
[----:B------:R-:W-:Y:S02]  /*03a0*/  @!P0 LEA R8, R20, R7, 0x18 ;  /* 0x0000000714088211 */ /* 0x000fe400078ec0ff */
[----:B------:R-:W-:Y:S01]  /*03b0*/  @!P3 LEA R7, R9, R6, 0x18 ;  /* 0x000000060907b211 */ /* 0x000fe200078ec0ff */
[----:B------:R-:W-:Y:S02]  /*03c0*/  @!P1 VIADD R9, R19, 0x4400 ;  /* 0x0000440013099836 */ /* 0x000fe40000000000 */
[----:B------:R-:W-:-:S02]  /*03d0*/  @!P2 LEA R5, R13, UR9, 0x7 ;  /* 0x000000090d05ac11 */ /* 0x000fc4000f8e38ff */
[----:B------:R-:W-:Y:S02]  /*03e0*/  @!P3 LEA R6, R18, R7, 0x7 ;  /* 0x000000071206b211 */ /* 0x000fe400078e38ff */
[----:B------:R-:W-:Y:S02]  /*03f0*/  @!P1 LEA R19, R22, R9, 0x18 ;  /* 0x0000000916139211 */ /* 0x000fe400078ec0ff */
[----:B------:R-:W-:Y:S01]  /*0400*/  @!P2 IADD3 R5, PT, PT, R5, R18, RZ ;  /* 0x000000120505a210 */ /* 0x000fe20007ffe0ff */
[----:B------:R-:W-:Y:S01]  /*0410*/  @!P3 IMAD.IADD R7, R6, 0x1, R13 ;  /* 0x000000010607b824 */ /* 0x000fe200078e020d */
[----:B------:R-:W-:Y:S02]  /*0420*/  @!P0 LEA R9, R13, R8, 0x2 ;  /* 0x000000080d098211 */ /* 0x000fe400078e10ff */
[----:B------:R-:W-:Y:S01]  /*0430*/  @!P1 LEA R21, R18, R19, 0x2 ;  /* 0x0000001312159211 */ /* 0x000fe200078e10ff */
[C---:B------:R-:W-:Y:S01]  /*0440*/  @!P3 IMAD R6, R10.reuse, 0x1000, R7 ;  /* 0x000010000a06b824 */ /* 0x040fe200078e0207 */
[----:B------:R-:W-:-:S02]  /*0450*/  @!P2 LEA R5, R10, R5, 0xc ;  /* 0x000000050a05a211 */ /* 0x000fc400078e60ff */
[C---:B------:R-:W-:Y:S02]  /*0460*/  @!P0 LEA R19, R10.reuse, R9, 0x9 ;  /* 0x000000090a138211 */ /* 0x040fe400078e48ff */
[----:B------:R-:W-:Y:S01]  /*0470*/  @!P1 LEA R21, R10, R21, 0x9 ;  /* 0x000000150a159211 */ /* 0x000fe200078e48ff */
[----:B------:R-:W-:Y:S02]  /*0480*/  UIADD3 UR7, UPT, UPT, UR5, 0x4000, URZ ;  /* 0x0000400005077890 */ /* 0x000fe4000fffe0ff */
[----:B------:R-:W-:Y:S02]  /*0490*/  UIADD3 UR8, UPT, UPT, UR5, 0x4400, URZ ;  /* 0x0000440005087890 */ /* 0x000fe4000fffe0ff */
[----:B------:R-:W-:Y:S02]  /*04a0*/  ULEA UR7, UR6, UR7, 0x18 ;  /* 0x0000000706077291 */ /* 0x000fe4000f8ec0ff */
[----:B------:R-:W-:-:S04]  /*04b0*/  ULEA UR8, UR6, UR8, 0x18 ;  /* 0x0000000806087291 */ /* 0x000fc8000f8ec0ff */
[----:B------:R-:W-:Y:S02]  /*04c0*/  LEA R7, R18, UR7, 0x2 ;  /* 0x0000000712077c11 */ /* 0x000fe4000f8e10ff */
[----:B------:R-:W-:-:S03]  /*04d0*/  LEA R23, R13, UR8, 0x2 ;  /* 0x000000080d177c11 */ /* 0x000fc6000f8e10ff */
[C---:B------:R-:W-:Y:S01]  /*04e0*/  IMAD R9, R10.reuse, 0x200, R7 ;  /* 0x000002000a097824 */ /* 0x040fe200078e0207 */
[----:B------:R-:W-:Y:S01]  /*04f0*/  LEA R8, R10, R23, 0x9 ;  /* 0x000000170a087211 */ /* 0x000fe200078e48ff */
[----:B------:R-:W-:-:S04]  /*0500*/  UIADD3 UR5, UPT, UPT, UR5, 0x2000, URZ ;  /* 0x0000200005057890 */ /* 0x000fc8000fffe0ff */
[----:B------:R-:W-:Y:S01]  /*0510*/  ULEA UR5, UR6, UR5, 0x18 ;  /* 0x0000000506057291 */ /* 0x000fe2000f8ec0ff */
[----:B------:R-:W-:-:S04]  /*0520*/  IADD3 R7, PT, PT, R18, UR9, RZ ;  /* 0x0000000912077c10 */ /* 0x000fc8000fffe0ff */
[----:B------:R-:W-:Y:S01]  /*0530*/  LEA R7, R10, R7, 0xc ;  /* 0x000000070a077211 */ /* 0x000fe200078e60ff */
[----:B---3--:R-:W-:Y:S04]  /*0540*/  @!P2 STS.U8 [R5], R4 ;  /* 0x000000040500a388 */ /* 0x008fe80000000000 */
[----:B-----5:R0:W-:Y:S04]  /*0550*/  @!P3 STS.U8 [R6], R3 ;  /* 0x000000030600b388 */ /* 0x0201e80000000000 */
[----:B----4-:R1:W-:Y:S04]  /*0560*/  @!P0 STS [R19], R2 ;  /* 0x0000000213008388 */ /* 0x0103e80000000800 */
[----:B--2---:R1:W-:Y:S01]  /*0570*/  @!P1 STS [R21], R0 ;  /* 0x0000000015009388 */ /* 0x0043e20000000800 */
[----:B------:R-:W-:Y:S06]  /*0580*/  BAR.SYNC.DEFER_BLOCKING 0x0 ;  /* 0x0000000000007b1d */ /* 0x000fec0000010000 */
[----:B------:R-:W2:Y:S04]  /*0590*/  LDS R9, [R9] ;  /* 0x0000000009097984 */ /* 0x000ea80000000800 */
[----:B------:R-:W3:Y:S01]  /*05a0*/  LDS R8, [R8] ;  /* 0x0000000008087984 */ /* 0x000ee20000000800 */
[----:B0-----:R-:W-:Y:S01]  /*05b0*/  VIADD R3, R13, UR5 ;  /* 0x000000050d037c36 */ /* 0x001fe20008000000 */
[----:B------:R-:W-:-:S04]  /*05c0*/  UMOV UR5, 0x200 ;  /* 0x0000020000057882 */ /* 0x000fc80000000000 */
[----:B-1----:R-:W-:-:S07]  /*05d0*/  LEA R6, R10, R3, 0xc ;  /* 0x000000030a067211 */ /* 0x002fce00078e60ff */
.L_x_33:
[----:B------:R-:W0:Y:S01]  /*05e0*/  LDS.U8 R3, [R7+UR5+-0x200] ;  /* 0xfffe000507037984 */ /* 0x000e220008000000 */
[----:B------:R-:W-:Y:S02]  /*05f0*/  HFMA2 R5, -RZ, RZ, 3.49609375, 0 ;  /* 0x42fe0000ff057431 */ /* 0x000fe400000001ff */
[----:B------:R-:W-:Y:S01]  /*0600*/  IMAD.MOV.U32 R2, RZ, RZ, 0x3c010204 ;  /* 0x3c010204ff027424 */ /* 0x000fe200078e00ff */
[----:B------:R-:W-:Y:S01]  /*0610*/  BSSY.RECONVERGENT B2, `(.L_x_1) ;  /* 0x000000d000027945 */ /* 0x000fe20003800200 */
[----:B------:R-:W-:Y:S02]  /*0620*/  IADD3 R4, PT, PT, R7, UR5, RZ ;  /* 0x0000000507047c10 */ /* 0x000fe4000fffe0ff */
[----:B------:R-:W-:-:S04]  /*0630*/  FFMA R0, R2, -R5, 1 ;  /* 0x3f80000002007423 */ /* 0x000fc80000000805 */
[----:B------:R-:W-:Y:S01]  /*0640*/  FFMA R0, R0, R2, 0.0078740157186985015869 ;  /* 0x3c01020400007423 */ /* 0x000fe20000000002 */
[----:B0-----:R-:W-:-:S04]  /*0650*/  I2FP.F32.U32 R3, R3 ;  /* 0x0000000300037245 */ /* 0x001fc80000201000 */
[----:B------:R-:W0:Y:S01]  /*0660*/  FCHK P2, R3, 127 ;  /* 0x42fe000003007902 */ /* 0x000e220000040000 */
[----:B------:R-:W-:-:S04]  /*0670*/  FFMA R2, R3, R0, RZ ;  /* 0x0000000003027223 */ /* 0x000fc800000000ff */
[----:B------:R-:W-:-:S04]  /*0680*/  FFMA R19, R2, -127, R3 ;  /* 0xc2fe000002137823 */ /* 0x000fc80000000003 */
[----:B------:R-:W-:Y:S01]  /*0690*/  FFMA R2, R0, R19, R2 ;  /* 0x0000001300027223 */ /* 0x000fe20000000002 */
[----:B0-----:R-:W-:Y:S06]  /*06a0*/  @!P2 BRA `(.L_x_2) ;  /* 0x00000000000ca947 */ /* 0x001fec0003800000 */
[----:B------:R-:W-:-:S07]  /*06b0*/  MOV R20, 0x6d0 ;  /* 0x000006d000147802 */ /* 0x000fce0000000f00 */
[----:B--23--:R-:W-:Y:S05]  /*06c0*/  CALL.REL.NOINC `($__internal_0_$__cuda_sm3x_div_rn_noftz_f32_slowpath) ;  /* 0x0000001000b07944 */ /* 0x00cfea0003c00000 */
[----:B------:R-:W-:-:S07]  /*06d0*/  IMAD.MOV.U32 R2, RZ, RZ, R0 ;  /* 0x000000ffff027224 */ /* 0x000fce00078e0000 */
.L_x_2:
[----:B------:R-:W-:Y:S05]  /*06e0*/  BSYNC.RECONVERGENT B2 ;  /* 0x0000000000027941 */ /* 0x000fea0003800200 */
.L_x_1:
[----:B------:R-:W0:Y:S01]  /*06f0*/  LDS.U8 R0, [R6+UR5+-0x200] ;  /* 0xfffe000506007984 */ /* 0x000e220008000000 */
[----:B------:R-:W-:Y:S01]  /*0700*/  MOV R22, 0x3c010204 ;  /* 0x3c01020400167802 */ /* 0x000fe20000000f00 */
[----:B------:R-:W-:Y:S01]  /*0710*/  FADD R26, R2, -1 ;  /* 0xbf800000021a7421 */ /* 0x000fe20000000000 */
[----:B------:R-:W-:Y:S01]  /*0720*/  BSSY.RECONVERGENT B2, `(.L_x_3) ;  /* 0x000000f000027945 */ /* 0x000fe20003800200 */
[----:B------:R-:W-:Y:S02]  /*0730*/  IADD3 R2, PT, PT, R6, UR5, RZ ;  /* 0x0000000506027c10 */ /* 0x000fe4000fffe0ff */
[----:B------:R-:W-:Y:S01]  /*0740*/  FFMA R3, R22, -R5, 1 ;  /* 0x3f80000016037423 */ /* 0x000fe20000000805 */
[----:B--2---:R-:W-:Y:S01]  /*0750*/  FMUL R26, R9, R26 ;  /* 0x0000001a091a7220 */ /* 0x004fe20000400000 */
[----:B0-----:R-:W-:Y:S02]  /*0760*/  I2FP.F32.U32 R20, R0 ;  /* 0x0000000000147245 */ /* 0x001fe40000201000 */
[----:B------:R-:W-:-:S02]  /*0770*/  FFMA R0, R3, R22, 0.0078740157186985015869 ;  /* 0x3c01020403007423 */ /* 0x000fc40000000016 */
[----:B------:R-:W0:Y:S02]  /*0780*/  FCHK P2, R20, 127 ;  /* 0x42fe000014007902 */ /* 0x000e240000040000 */
[----:B------:R-:W-:-:S04]  /*0790*/  FFMA R3, R0, R20, RZ ;  /* 0x0000001400037223 */ /* 0x000fc800000000ff */
[----:B------:R-:W-:-:S04]  /*07a0*/  FFMA R19, R3, -127, R20 ;  /* 0xc2fe000003137823 */ /* 0x000fc80000000014 */
[----:B------:R-:W-:Y:S01]  /*07b0*/  FFMA R3, R0, R19, R3 ;  /* 0x0000001300037223 */ /* 0x000fe20000000003 */
[----:B0-----:R-:W-:Y:S06]  /*07c0*/  @!P2 BRA `(.L_x_4) ;  /* 0x000000000010a947 */ /* 0x001fec0003800000 */
[----:B------:R-:W-:Y:S01]  /*07d0*/  IMAD.MOV.U32 R3, RZ, RZ, R20 ;  /* 0x000000ffff037224 */ /* 0x000fe200078e0014 */
[----:B------:R-:W-:-:S07]  /*07e0*/  MOV R20, 0x800 ;  /* 0x0000080000147802 */ /* 0x000fce0000000f00 */
[----:B---3--:R-:W-:Y:S05]  /*07f0*/  CALL.REL.NOINC `($__internal_0_$__cuda_sm3x_div_rn_noftz_f32_slowpath) ;  /* 0x0000001000647944 */ /* 0x008fea0003c00000 */
[----:B------:R-:W-:-:S07]  /*0800*/  MOV R3, R0 ;  /* 0x0000000000037202 */ /* 0x000fce0000000f00 */
.L_x_4:
[----:B------:R-:W-:Y:S05]  /*0810*/  BSYNC.RECONVERGENT B2 ;  /* 0x0000000000027941 */ /* 0x000fea0003800200 */
.L_x_3:
[----:B------:R-:W0:Y:S01]  /*0820*/  LDS.U8 R0, [R4+-0x180] ;  /* 0xfffe800004007984 */ /* 0x000e220000000000 */
[----:B------:R-:W-:Y:S02]  /*0830*/  HFMA2 R20, -RZ, RZ, 1.0009765625, 3.07559967041015625e-05 ;  /* 0x3c010204ff147431 */ /* 0x000fe400000001ff */
[----:B------:R-:W-:Y:S01]  /*0840*/  FADD R3, R3, -1 ;  /* 0xbf80000003037421 */ /* 0x000fe20000000000 */
[----:B------:R-:W-:Y:S03]  /*0850*/  BSSY.RECONVERGENT B2, `(.L_x_5) ;  /* 0x000000f000027945 */ /* 0x000fe60003800200 */
[----:B---3--:R-:W-:-:S04]  /*0860*/  FMUL R3, R8, R3 ;  /* 0x0000000308037220 */ /* 0x008fc80000400000 */
[----:B------:R-:W-:Y:S01]  /*0870*/  FFMA R26, R26, R3, R27 ;  /* 0x000000031a1a7223 */ /* 0x000fe2000000001b */
[----:B------:R-:W-:Y:S01]  /*0880*/  FFMA R19, R20, -R5, 1 ;  /* 0x3f80000014137423 */ /* 0x000fe20000000805 */
[----:B0-----:R-:W-:-:S03]  /*0890*/  I2FP.F32.U32 R22, R0 ;  /* 0x0000000000167245 */ /* 0x001fc60000201000 */
[----:B------:R-:W-:Y:S01]  /*08a0*/  FFMA R0, R19, R20, 0.0078740157186985015869 ;  /* 0x3c01020413007423 */ /* 0x000fe20000000014 */
[----:B------:R-:W0:Y:S03]  /*08b0*/  FCHK P2, R22, 127 ;  /* 0x42fe000016007902 */ /* 0x000e260000040000 */
[----:B------:R-:W-:-:S04]  /*08c0*/  FFMA R19, R0, R22, RZ ;  /* 0x0000001600137223 */ /* 0x000fc800000000ff */
[----:B------:R-:W-:-:S04]  /*08d0*/  FFMA R20, R19, -127, R22 ;  /* 0xc2fe000013147823 */ /* 0x000fc80000000016 */
[----:B------:R-:W-:Y:S01]  /*08e0*/  FFMA R19, R0, R20, R19 ;  /* 0x0000001400137223 */ /* 0x000fe20000000013 */
[----:B0-----:R-:W-:Y:S06]  /*08f0*/  @!P2 BRA `(.L_x_6) ;  /* 0x000000000010a947 */ /* 0x001fec0003800000 */
[----:B------:R-:W-:Y:S01]  /*0900*/  IMAD.MOV.U32 R3, RZ, RZ, R22 ;  /* 0x000000ffff037224 */ /* 0x000fe200078e0016 */
[----:B------:R-:W-:-:S07]  /*0910*/  MOV R20, 0x930 ;  /* 0x0000093000147802 */ /* 0x000fce0000000f00 */
[----:B------:R-:W-:Y:S05]  /*0920*/  CALL.REL.NOINC `($__internal_0_$__cuda_sm3x_div_rn_noftz_f32_slowpath) ;  /* 0x0000001000187944 */ /* 0x000fea0003c00000 */
[----:B------:R-:W-:-:S07]  /*0930*/  MOV R19, R0 ;  /* 0x0000000000137202 */ /* 0x000fce0000000f00 */
.L_x_6:
[----:B------:R-:W-:Y:S05]  /*0940*/  BSYNC.RECONVERGENT B2 ;  /* 0x0000000000027941 */ /* 0x000fea0003800200 */
.L_x_5:
[----:B------:R-:W0:Y:S01]  /*0950*/  LDS.U8 R0, [R2+-0x180] ;  /* 0xfffe800002007984 */ /* 0x000e220000000000 */
[----:B------:R-:W-:Y:S01]  /*0960*/  HFMA2 R20, -RZ, RZ, 1.0009765625, 3.07559967041015625e-05 ;  /* 0x3c010204ff147431 */ /* 0x000fe200000001ff */
[----:B------:R-:W-:Y:S04]  /*0970*/  BSSY.RECONVERGENT B2, `(.L_x_7) ;  /* 0x000000f000027945 */ /* 0x000fe80003800200 */
[----:B------:R-:W-:Y:S01]  /*0980*/  FFMA R3, R20, -R5, 1 ;  /* 0x3f80000014037423 */ /* 0x000fe20000000805 */
[----:B0-----:R-:W-:-:S03]  /*0990*/  I2FP.F32.U32 R22, R0 ;  /* 0x0000000000167245 */ /* 0x001fc60000201000 */
[----:B------:R-:W-:Y:S01]  /*09a0*/  FFMA R0, R3, R20, 0.0078740157186985015869 ;  /* 0x3c01020403007423 */ /* 0x000fe20000000014 */
[----:B------:R-:W-:Y:S01]  /*09b0*/  FADD R20, R19, -1 ;  /* 0xbf80000013147421 */ /* 0x000fe20000000000 */
[----:B------:R-:W0:Y:S02]  /*09c0*/  FCHK P2, R22, 127 ;  /* 0x42fe000016007902 */ /* 0x000e240000040000 */
[----:B------:R-:W-:Y:S01]  /*09d0*/  FFMA R3, R0, R22, RZ ;  /* 0x0000001600037223 */ /* 0x000fe200000000ff */
[----:B------:R-:W-:-:S03]  /*09e0*/  FMUL R27, R9, R20 ;  /* 0x00000014091b7220 */ /* 0x000fc60000400000 */
[----:B------:R-:W-:-:S04]  /*09f0*/  FFMA R19, R3, -127, R22 ;  /* 0xc2fe000003137823 */ /* 0x000fc80000000016 */
[----:B------:R-:W-:Y:S01]  /*0a00*/  FFMA R3, R0, R19, R3 ;  /* 0x0000001300037223 */ /* 0x000fe20000000003 */
[----:B0-----:R-:W-:Y:S06]  /*0a10*/  @!P2 BRA `(.L_x_8) ;  /* 0x000000000010a947 */ /* 0x001fec0003800000 */
[----:B------:R-:W-:Y:S01]  /*0a20*/  IMAD.MOV.U32 R3, RZ, RZ, R22 ;  /* 0x000000ffff037224 */ /* 0x000fe200078e0016 */
[----:B------:R-:W-:-:S07]  /*0a30*/  MOV R20, 0xa50 ;  /* 0x00000a5000147802 */ /* 0x000fce0000000f00 */
[----:B------:R-:W-:Y:S05]  /*0a40*/  CALL.REL.NOINC `($__internal_0_$__cuda_sm3x_div_rn_noftz_f32_slowpath) ;  /* 0x0000000c00d07944 */ /* 0x000fea0003c00000 */
[----:B------:R-:W-:-:S07]  /*0a50*/  MOV R3, R0 ;  /* 0x0000000000037202 */ /* 0x000fce0000000f00 */
.L_x_8:
[----:B------:R-:W-:Y:S05]  /*0a60*/  BSYNC.RECONVERGENT B2 ;  /* 0x0000000000027941 */ /* 0x000fea0003800200 */
.L_x_7:
[----:B------:R-:W0:Y:S01]  /*0a70*/  LDS.U8 R0, [R4+-0x100] ;  /* 0xffff000004007984 */ /* 0x000e220000000000 */
[----:B------:R-:W-:Y:S02]  /*0a80*/  HFMA2 R20, -RZ, RZ, 1.0009765625, 3.07559967041015625e-05 ;  /* 0x3c010204ff147431 */ /* 0x000fe400000001ff */
[----:B------:R-:W-:Y:S01]  /*0a90*/  FADD R3, R3, -1 ;  /* 0xbf80000003037421 */ /* 0x000fe20000000000 */
[----:B------:R-:W-:Y:S03]  /*0aa0*/  BSSY.RECONVERGENT B2, `(.L_x_9) ;  /* 0x000000f000027945 */ /* 0x000fe60003800200 */
[----:B------:R-:W-:-:S04]  /*0ab0*/  FMUL R3, R8, R3 ;  /* 0x0000000308037220 */ /* 0x000fc80000400000 */
        /* <DEDUP_REMOVED lines=13> */
.L_x_10:
[----:B------:R-:W-:Y:S05]  /*0b90*/  BSYNC.RECONVERGENT B2 ;  /* 0x0000000000027941 */ /* 0x000fea0003800200 */
.L_x_9:
[----:B------:R-:W0:Y:S01]  /*0ba0*/  LDS.U8 R0, [R2+-0x100] ;  /* 0xffff000002007984 */ /* 0x000e220000000000 */
[----:B------:R-:W-:Y:S02]  /*0bb0*/  HFMA2 R22, -RZ, RZ, 1.0009765625, 3.07559967041015625e-05 ;  /* 0x3c010204ff167431 */ /* 0x000fe400000001ff */
[----:B------:R-:W-:Y:S01]  /*0bc0*/  FADD R26, R19, -1 ;  /* 0xbf800000131a7421 */ /* 0x000fe20000000000 */
[----:B------:R-:W-:Y:S03]  /*0bd0*/  BSSY.RECONVERGENT B2, `(.L_x_11) ;  /* 0x000000e000027945 */ /* 0x000fe60003800200 */
[----:B------:R-:W-:Y:S01]  /*0be0*/  FMUL R26, R9, R26 ;  /* 0x0000001a091a7220 */ /* 0x000fe20000400000 */
        /* <DEDUP_REMOVED lines=12> */
.L_x_12:
[----:B------:R-:W-:Y:S05]  /*0cb0*/  BSYNC.RECONVERGENT B2 ;  /* 0x0000000000027941 */ /* 0x000fea0003800200 */
.L_x_11:
        /* <DEDUP_REMOVED lines=18> */
.L_x_14:
[----:B------:R-:W-:Y:S05]  /*0de0*/  BSYNC.RECONVERGENT B2 ;  /* 0x0000000000027941 */ /* 0x000fea0003800200 */
.L_x_13:
        /* <DEDUP_REMOVED lines=17> */
.L_x_16:
[----:B------:R-:W-:Y:S05]  /*0f00*/  BSYNC.RECONVERGENT B2 ;  /* 0x0000000000027941 */ /* 0x000fea0003800200 */
.L_x_15:
[----:B------:R-:W0:Y:S01]  /*0f10*/  LDS.U8 R0, [R4] ;  /* 0x0000000004007984 */ /* 0x000e220000000000 */
        /* <DEDUP_REMOVED lines=17> */
.L_x_18:
[----:B------:R-:W-:Y:S05]  /*1030*/  BSYNC.RECONVERGENT B2 ;  /* 0x0000000000027941 */ /* 0x000fea0003800200 */
.L_x_17:
[----:B------:R-:W0:Y:S01]  /*1040*/  LDS.U8 R0, [R2] ;  /* 0x0000000002007984 */ /* 0x000e220000000000 */
        /* <DEDUP_REMOVED lines=12> */
[----:B------:R-:W-:Y:S02]  /*1110*/  MOV R3, R20 ;  /* 0x0000001400037202 */ /* 0x000fe40000000f00 */
[----:B------:R-:W-:-:S07]  /*1120*/  MOV R20, 0x1140 ;  /* 0x0000114000147802 */ /* 0x000fce0000000f00 */
[----:B------:R-:W-:Y:S05]  /*1130*/  CALL.REL.NOINC `($__internal_0_$__cuda_sm3x_div_rn_noftz_f32_slowpath) ;  /* 0x0000000800147944 */ /* 0x000fea0003c00000 */
[----:B------:R-:W-:-:S07]  /*1140*/  IMAD.MOV.U32 R3, RZ, RZ, R0 ;  /* 0x000000ffff037224 */ /* 0x000fce00078e0000 */
.L_x_20:
[----:B------:R-:W-:Y:S05]  /*1150*/  BSYNC.RECONVERGENT B2 ;  /* 0x0000000000027941 */ /* 0x000fea0003800200 */
.L_x_19:
[----:B------:R-:W0:Y:S01]  /*1160*/  LDS.U8 R0, [R4+0x80] ;  /* 0x0000800004007984 */ /* 0x000e220000000000 */
[----:B------:R-:W-:Y:S01]  /*1170*/  MOV R20, 0x3c010204 ;  /* 0x3c01020400147802 */ /* 0x000fe20000000f00 */
[----:B------:R-:W-:Y:S01]  /*1180*/  FADD R3, R3, -1 ;  /* 0xbf80000003037421 */ /* 0x000fe20000000000 */
[----:B------:R-:W-:Y:S03]  /*1190*/  BSSY.RECONVERGENT B2, `(.L_x_21) ;  /* 0x000000f000027945 */ /* 0x000fe60003800200 */
[----:B------:R-:W-:Y:S01]  /*11a0*/  FFMA R19, R20, -R5, 1 ;  /* 0x3f80000014137423 */ /* 0x000fe20000000805 */
[----:B------:R-:W-:-:S04]  /*11b0*/  FMUL R3, R8, R3 ;  /* 0x0000000308037220 */ /* 0x000fc80000400000 */
[----:B------:R-:W-:Y:S01]  /*11c0*/  FFMA R26, R26, R3, R27 ;  /* 0x000000031a1a7223 */ /* 0x000fe2000000001b */
[----:B0-----:R-:W-:Y:S01]  /*11d0*/  I2FP.F32.U32 R22, R0 ;  /* 0x0000000000167245 */ /* 0x001fe20000201000 */
[----:B------:R-:W-:-:S03]  /*11e0*/  FFMA R0, R19, R20, 0.0078740157186985015869 ;  /* 0x3c01020413007423 */ /* 0x000fc60000000014 */
[----:B------:R-:W0:Y:S01]  /*11f0*/  FCHK P2, R22, 127 ;  /* 0x42fe000016007902 */ /* 0x000e220000040000 */
[----:B------:R-:W-:-:S04]  /*1200*/  FFMA R19, R0, R22, RZ ;  /* 0x0000001600137223 */ /* 0x000fc800000000ff */
[----:B------:R-:W-:-:S04]  /*1210*/  FFMA R20, R19, -127, R22 ;  /* 0xc2fe000013147823 */ /* 0x000fc80000000016 */
[----:B------:R-:W-:Y:S01]  /*1220*/  FFMA R19, R0, R20, R19 ;  /* 0x0000001400137223 */ /* 0x000fe20000000013 */
[----:B0-----:R-:W-:Y:S06]  /*1230*/  @!P2 BRA `(.L_x_22) ;  /* 0x000000000010a947 */ /* 0x001fec0003800000 */
[----:B------:R-:W-:Y:S02]  /*1240*/  MOV R3, R22 ;  /* 0x0000001600037202 */ /* 0x000fe40000000f00 */
[----:B------:R-:W-:-:S07]  /*1250*/  MOV R20, 0x1270 ;  /* 0x0000127000147802 */ /* 0x000fce0000000f00 */
[----:B------:R-:W-:Y:S05]  /*1260*/  CALL.REL.NOINC `($__internal_0_$__cuda_sm3x_div_rn_noftz_f32_slowpath) ;  /* 0x0000000400c87944 */ /* 0x000fea0003c00000 */
[----:B------:R-:W-:-:S07]  /*1270*/  MOV R19, R0 ;  /* 0x0000000000137202 */ /* 0x000fce0000000f00 */
.L_x_22:
[----:B------:R-:W-:Y:S05]  /*1280*/  BSYNC.RECONVERGENT B2 ;  /* 0x0000000000027941 */ /* 0x000fea0003800200 */
.L_x_21:
[----:B------:R-:W0:Y:S01]  /*1290*/  LDS.U8 R0, [R2+0x80] ;  /* 0x0000800002007984 */ /* 0x000e220000000000 */
[----:B------:R-:W-:Y:S01]  /*12a0*/  IMAD.MOV.U32 R20, RZ, RZ, 0x3c010204 ;  /* 0x3c010204ff147424 */ /* 0x000fe200078e00ff */
[----:B------:R-:W-:Y:S03]  /*12b0*/  BSSY.RECONVERGENT B2, `(.L_x_23) ;  /* 0x000000f000027945 */ /* 0x000fe60003800200 */
        /* <DEDUP_REMOVED lines=10> */
[----:B------:R-:W-:Y:S02]  /*1360*/  MOV R3, R22 ;  /* 0x0000001600037202 */ /* 0x000fe40000000f00 */
[----:B------:R-:W-:-:S07]  /*1370*/  MOV R20, 0x1390 ;  /* 0x0000139000147802 */ /* 0x000fce0000000f00 */
[----:B------:R-:W-:Y:S05]  /*1380*/  CALL.REL.NOINC `($__internal_0_$__cuda_sm3x_div_rn_noftz_f32_slowpath) ;  /* 0x0000000400807944 */ /* 0x000fea0003c00000 */
[----:B------:R-:W-:-:S07]  /*1390*/  MOV R3, R0 ;  /* 0x0000000000037202 */ /* 0x000fce0000000f00 */
.L_x_24:
[----:B------:R-:W-:Y:S05]  /*13a0*/  BSYNC.RECONVERGENT B2 ;  /* 0x0000000000027941 */ /* 0x000fea0003800200 */
.L_x_23:
[----:B------:R-:W0:Y:S01]  /*13b0*/  LDS.U8 R0, [R4+0x100] ;  /* 0x0001000004007984 */ /* 0x000e220000000000 */
        /* <DEDUP_REMOVED lines=17> */
.L_x_26:
[----:B------:R-:W-:Y:S05]  /*14d0*/  BSYNC.RECONVERGENT B2 ;  /* 0x0000000000027941 */ /* 0x000fea0003800200 */
.L_x_25:
[----:B------:R-:W0:Y:S01]  /*14e0*/  LDS.U8 R0, [R2+0x100] ;  /* 0x0001000002007984 */ /* 0x000e220000000000 */
        /* <DEDUP_REMOVED lines=16> */
.L_x_28:
[----:B------:R-:W-:Y:S05]  /*15f0*/  BSYNC.RECONVERGENT B2 ;  /* 0x0000000000027941 */ /* 0x000fea0003800200 */
.L_x_27:
[----:B------:R-:W0:Y:S01]  /*1600*/  LDS.U8 R4, [R4+0x180] ;  /* 0x0001800004047984 */ /* 0x000e220000000000 */
[----:B------:R-:W-:Y:S01]  /*1610*/  MOV R0, 0x3c010204 ;  /* 0x3c01020400007802 */ /* 0x000fe20000000f00 */
[----:B------:R-:W-:Y:S01]  /*1620*/  FADD R3, R3, -1 ;  /* 0xbf80000003037421 */ /* 0x000fe20000000000 */
[----:B------:R-:W-:Y:S03]  /*1630*/  BSSY.RECONVERGENT B2, `(.L_x_29) ;  /* 0x000000f000027945 */ /* 0x000fe60003800200 */
[----:B------:R-:W-:Y:S01]  /*1640*/  FFMA R19, R0, -R5, 1 ;  /* 0x3f80000000137423 */ /* 0x000fe20000000805 */
[----:B------:R-:W-:-:S03]  /*1650*/  FMUL R3, R8, R3 ;  /* 0x0000000308037220 */ /* 0x000fc60000400000 */
[----:B------:R-:W-:Y:S01]  /*1660*/  FFMA R0, R19, R0, 0.0078740157186985015869 ;  /* 0x3c01020413007423 */ /* 0x000fe20000000000 */
[----:B------:R-:W-:Y:S01]  /*1670*/  FFMA R27, R26, R3, R27 ;  /* 0x000000031a1b7223 */ /* 0x000fe2000000001b */
[----:B0-----:R-:W-:-:S04]  /*1680*/  I2FP.F32.U32 R22, R4 ;  /* 0x0000000400167245 */ /* 0x001fc80000201000 */
        /* <DEDUP_REMOVED lines=9> */
.L_x_30:
[----:B------:R-:W-:Y:S05]  /*1720*/  BSYNC.RECONVERGENT B2 ;  /* 0x0000000000027941 */ /* 0x000fea0003800200 */
.L_x_29:
[----:B------:R-:W0:Y:S01]  /*1730*/  LDS.U8 R2, [R2+0x180] ;  /* 0x0001800002027984 */ /* 0x000e220000000000 */
[----:B------:R-:W-:Y:S02]  /*1740*/  IMAD.MOV.U32 R0, RZ, RZ, 0x3c010204 ;  /* 0x3c010204ff007424 */ /* 0x000fe400078e00ff */
[----:B------:R-:W-:Y:S01]  /*1750*/  FADD R4, R19, -1 ;  /* 0xbf80000013047421 */ /* 0x000fe20000000000 */
[----:B------:R-:W-:Y:S01]  /*1760*/  BSSY.RECONVERGENT B2, `(.L_x_31) ;  /* 0x000000d000027945 */ /* 0x000fe20003800200 */
[----:B------:R-:W-:Y:S02]  /*1770*/  FFMA R3, R0, -R5, 1 ;  /* 0x3f80000000037423 */ /* 0x000fe40000000805 */
[----:B------:R-:W-:Y:S02]  /*1780*/  FMUL R4, R9, R4 ;  /* 0x0000000409047220 */ /* 0x000fe40000400000 */
[----:B------:R-:W-:Y:S01]  /*1790*/  FFMA R0, R3, R0, 0.0078740157186985015869 ;  /* 0x3c01020403007423 */ /* 0x000fe20000000000 */
        /* <DEDUP_REMOVED lines=9> */
.L_x_32:
[----:B------:R-:W-:Y:S05]  /*1830*/  BSYNC.RECONVERGENT B2 ;  /* 0x0000000000027941 */ /* 0x000fea0003800200 */
.L_x_31:
[----:B------:R-:W-:Y:S01]  /*1840*/  UIADD3 UR5, UPT, UPT, UR5, 0x400, URZ ;  /* 0x0000040005057890 */ /* 0x000fe2000fffe0ff */
[----:B------:R-:W-:-:S03]  /*1850*/  FADD R3, R0, -1 ;  /* 0xbf80000000037421 */ /* 0x000fc60000000000 */
[----:B------:R-:W-:Y:S01]  /*1860*/  UISETP.NE.AND UP0, UPT, UR5, 0x1200, UPT ;  /* 0x000012000500788c */ /* 0x000fe2000bf05270 */
[----:B------:R-:W-:-:S04]  /*1870*/  FMUL R3, R8, R3 ;  /* 0x0000000308037220 */ /* 0x000fc80000400000 */
[----:B------:R-:W-:-:S04]  /*1880*/  FFMA R27, R4, R3, R27 ;  /* 0x00000003041b7223 */ /* 0x000fc8000000001b */
[----:B------:R-:W-:Y:S05]  /*1890*/  BRA.U UP0, `(.L_x_33) ;  /* 0xffffffed00507547 */ /* 0x000fea000b83ffff */
[----:B------:R-:W0:Y:S01]  /*18a0*/  LDCU UR5, c[0x0][0x3b0] ;  /* 0x00007600ff0577ac */ /* 0x000e220008000800 */
[----:B------:R-:W-:Y:S01]  /*18b0*/  LOP3.LUT R10, R10, 0x1, RZ, 0x3c, !PT ;  /* 0x000000010a0a7812 */ /* 0x000fe200078e3cff */
[----:B------:R-:W-:-:S04]  /*18c0*/  UIADD3 UR4, UPT, UPT, UR4, 0x20, URZ ;  /* 0x0000002004047890 */ /* 0x000fc8000fffe0ff */
[----:B0-----:R-:W-:Y:S01]  /*18d0*/  UISETP.GE.AND UP0, UPT, UR4, UR5, UPT ;  /* 0x000000050400728c */ /* 0x001fe2000bf06270 */
[----:B------:R-:W-:Y:S08]  /*18e0*/  BAR.SYNC.DEFER_BLOCKING 0x0 ;  /* 0x0000000000007b1d */ /* 0x000ff00000010000 */
[----:B------:R-:W-:Y:S05]  /*18f0*/  BRA.U !UP0, `(.L_x_34) ;  /* 0xffffffe908287547 */ /* 0x000fea000b83ffff */
.L_x_0:
[----:B------:R-:W0:Y:S02]  /*1900*/  LDCU.64 UR6, c[0x0][0x3a8] ;  /* 0x00007500ff0677ac */ /* 0x000e240008000a00 */
[----:B0-----:R-:W-:-:S04]  /*1910*/  ISETP.GE.AND P0, PT, R11, UR7, PT ;  /* 0x000000070b007c0c */ /* 0x001fc8000bf06270 */
[----:B------:R-:W-:-:S13]  /*1920*/  ISETP.GE.OR P0, PT, R12, UR6, P0 ;  /* 0x000000060c007c0c */ /* 0x000fda0008706670 */
[----:B------:R-:W-:Y:S05]  /*1930*/  @P0 EXIT ;  /* 0x000000000000094d */ /* 0x000fea0003800000 */
[----:B------:R-:W0:Y:S01]  /*1940*/  LDC.64 R2, c[0x0][0x3a0] ;  /* 0x0000e800ff027b82 */ /* 0x000e220000000a00 */
[----:B------:R-:W-:-:S04]  /*1950*/  IMAD R11, R12, UR7, R11 ;  /* 0x000000070c0b7c24 */ /* 0x000fc8000f8e020b */
[----:B0-----:R-:W-:-:S05]  /*1960*/  IMAD.WIDE R2, R11, 0x4, R2 ;  /* 0x000000040b027825 */ /* 0x001fca00078e0202 */
[----:B------:R-:W-:Y:S01]  /*1970*/  STG.E desc[UR10][R2.64], R27 ;  /* 0x0000001b02007986 */ /* 0x000fe2000c10190a */
[----:B------:R-:W-:Y:S05]  /*1980*/  EXIT ;  /* 0x000000000000794d */ /* 0x000fea0003800000 */
        .weak           $__internal_0_$__cuda_sm3x_div_rn_noftz_f32_slowpath
        .type           $__internal_0_$__cuda_sm3x_div_rn_noftz_f32_slowpath,@function
        .size           $__internal_0_$__cuda_sm3x_div_rn_noftz_f32_slowpath,(.L_x_47 - $__internal_0_$__cuda_sm3x_div_rn_noftz_f32_slowpath)
$__internal_0_$__cuda_sm3x_div_rn_noftz_f32_slowpath:
[----:B------:R-:W-:Y:S01]  /*1990*/  SHF.R.U32.HI R19, RZ, 0x17, R5 ;  /* 0x00000017ff137819 */ /* 0x000fe20000011605 */
[----:B------:R-:W-:Y:S01]  /*19a0*/  BSSY.RECONVERGENT B0, `(.L_x_35) ;  /* 0x0000064000007945 */ /* 0x000fe20003800200 */
[----:B------:R-:W-:Y:S01]  /*19b0*/  SHF.R.U32.HI R21, RZ, 0x17, R3 ;  /* 0x00000017ff157819 */ /* 0x000fe20000011603 */
[----:B------:R-:W-:Y:S01]  /*19c0*/  IMAD.MOV.U32 R24, RZ, RZ, 0x42fe0000 ;  /* 0x42fe0000ff187424 */ /* 0x000fe200078e00ff */
[----:B------:R-:W-:Y:S02]  /*19d0*/  LOP3.LUT R19, R19, 0xff, RZ, 0xc0, !PT ;  /* 0x000000ff13137812 */ /* 0x000fe400078ec0ff */
[----:B------:R-:W-:Y:S02]  /*19e0*/  LOP3.LUT R21, R21, 0xff, RZ, 0xc0, !PT ;  /* 0x000000ff15157812 */ /* 0x000fe400078ec0ff */
[----:B------:R-:W-:Y:S02]  /*19f0*/  IADD3 R22, PT, PT, R19, -0x1, RZ ;  /* 0xffffffff13167810 */ /* 0x000fe40007ffe0ff */
[----:B------:R-:W-:-:S02]  /*1a00*/  IADD3 R23, PT, PT, R21, -0x1, RZ ;  /* 0xffffffff15177810 */ /* 0x000fc40007ffe0ff */
[----:B------:R-:W-:-:S04]  /*1a10*/  ISETP.GT.U32.AND P2, PT, R22, 0xfd, PT ;  /* 0x000000fd1600780c */ /* 0x000fc80003f44070 */
[----:B------:R-:W-:-:S13]  /*1a20*/  ISETP.GT.U32.OR P2, PT, R23, 0xfd, P2 ;  /* 0x000000fd1700780c */ /* 0x000fda0001744470 */
[----:B------:R-:W-:Y:S01]  /*1a30*/  @!P2 MOV R25, RZ ;  /* 0x000000ff0019a202 */ /* 0x000fe20000000f00 */
[----:B------:R-:W-:Y:S06]  /*1a40*/  @!P2 BRA `(.L_x_36) ;  /* 0x000000000060a947 */ /* 0x000fec0003800000 */
[----:B------:R-:W-:Y:S01]  /*1a50*/  HFMA2 R0, -RZ, RZ, 3.49609375, 0 ;  /* 0x42fe0000ff007431 */ /* 0x000fe200000001ff */
[----:B------:R-:W-:-:S04]  /*1a60*/  FSETP.GTU.FTZ.AND P2, PT, |R3|, +INF , PT ;  /* 0x7f8000000300780b */ /* 0x000fc80003f5c200 */
[----:B------:R-:W-:-:S04]  /*1a70*/  FSETP.GTU.FTZ.AND P3, PT, |R0|, +INF , PT ;  /* 0x7f8000000000780b */ /* 0x000fc80003f7c200 */
[----:B------:R-:W-:-:S13]  /*1a80*/  PLOP3.LUT P2, PT, P2, P3, PT, 0xf8, 0x8f ;  /* 0x00000000008f781c */ /* 0x000fda0001747f70 */
[----:B------:R-:W-:Y:S05]  /*1a90*/  @P2 BRA `(.L_x_37) ;  /* 0x00000004004c2947 */ /* 0x000fea0003800000 */
[----:B------:R-:W-:-:S13]  /*1aa0*/  LOP3.LUT P2, RZ, R24, 0x7fffffff, R3, 0xc8, !PT ;  /* 0x7fffffff18ff7812 */ /* 0x000fda000784c803 */
[----:B------:R-:W-:Y:S05]  /*1ab0*/  @!P2 BRA `(.L_x_38) ;  /* 0x00000004003ca947 */ /* 0x000fea0003800000 */
[C---:B------:R-:W-:Y:S02]  /*1ac0*/  FSETP.NEU.FTZ.AND P4, PT, |R3|.reuse, +INF , PT ;  /* 0x7f8000000300780b */ /* 0x040fe40003f9d200 */
[----:B------:R-:W-:Y:S02]  /*1ad0*/  FSETP.NEU.FTZ.AND P3, PT, |R0|, +INF , PT ;  /* 0x7f8000000000780b */ /* 0x000fe40003f7d200 */
[----:B------:R-:W-:-:S11]  /*1ae0*/  FSETP.NEU.FTZ.AND P2, PT, |R3|, +INF , PT ;  /* 0x7f8000000300780b */ /* 0x000fd60003f5d200 */
[----:B------:R-:W-:Y:S05]  /*1af0*/  @!P3 BRA !P4, `(.L_x_38) ;  /* 0x00000004002cb947 */ /* 0x000fea0006000000 */
[----:B------:R-:W-:-:S04]  /*1b00*/  LOP3.LUT P4, RZ, R3, 0x7fffffff, RZ, 0xc0, !PT ;  /* 0x7fffffff03ff7812 */ /* 0x000fc8000788c0ff */
[----:B------:R-:W-:-:S13]  /*1b10*/  PLOP3.LUT P3, PT, P3, P4, PT, 0x2f, 0xf2 ;  /* 0x0000000000f2781c */ /* 0x000fda0001f68577 */
[----:B------:R-:W-:Y:S05]  /*1b20*/  @P3 BRA `(.L_x_39) ;  /* 0x0000000400183947 */ /* 0x000fea0003800000 */
[----:B------:R-:W-:-:S04]  /*1b30*/  LOP3.LUT P3, RZ, R24, 0x7fffffff, RZ, 0xc0, !PT ;  /* 0x7fffffff18ff7812 */ /* 0x000fc8000786c0ff */
[----:B------:R-:W-:-:S13]  /*1b40*/  PLOP3.LUT P2, PT, P2, P3, PT, 0x2f, 0xf2 ;  /* 0x0000000000f2781c */ /* 0x000fda0001746577 */
[----:B------:R-:W-:Y:S05]  /*1b50*/  @P2 BRA `(.L_x_40) ;  /* 0x0000000400002947 */ /* 0x000fea0003800000 */
[----:B------:R-:W-:Y:S02]  /*1b60*/  ISETP.GE.AND P2, PT, R23, RZ, PT ;  /* 0x000000ff1700720c */ /* 0x000fe40003f46270 */
[----:B------:R-:W-:-:S11]  /*1b70*/  ISETP.GE.AND P3, PT, R22, RZ, PT ;  /* 0x000000ff1600720c */ /* 0x000fd60003f66270 */
[----:B------:R-:W-:Y:S01]  /*1b80*/  @P2 MOV R25, RZ ;  /* 0x000000ff00192202 */ /* 0x000fe20000000f00 */
[----:B------:R-:W-:Y:S02]  /*1b90*/  @!P2 IMAD.MOV.U32 R25, RZ, RZ, -0x40 ;  /* 0xffffffc0ff19a424 */ /* 0x000fe400078e00ff */
[----:B------:R-:W-:Y:S01]  /*1ba0*/  @!P2 FFMA R3, R3, 1.84467440737095516160e+19, RZ ;  /* 0x5f8000000303a823 */ /* 0x000fe200000000ff */
[----:B------:R-:W-:Y:S02]  /*1bb0*/  @!P3 FFMA R24, R0, 1.84467440737095516160e+19, RZ ;  /* 0x5f8000000018b823 */ /* 0x000fe400000000ff */
[----:B------:R-:W-:-:S07]  /*1bc0*/  @!P3 IADD3 R25, PT, PT, R25, 0x40, RZ ;  /* 0x000000401919b810 */ /* 0x000fce0007ffe0ff */
.L_x_36:
[----:B------:R-:W-:Y:S01]  /*1bd0*/  LEA R29, R19, 0xc0800000, 0x17 ;  /* 0xc0800000131d7811 */ /* 0x000fe200078eb8ff */
[----:B------:R-:W-:Y:S01]  /*1be0*/  BSSY.RECONVERGENT B1, `(.L_x_41) ;  /* 0x0000036000017945 */ /* 0x000fe20003800200 */
[----:B------:R-:W-:Y:S02]  /*1bf0*/  IADD3 R22, PT, PT, R21, -0x7f, RZ ;  /* 0xffffff8115167810 */ /* 0x000fe40007ffe0ff */
[----:B------:R-:W-:-:S03]  /*1c00*/  IADD3 R29, PT, PT, -R29, R24, RZ ;  /* 0x000000181d1d7210 */ /* 0x000fc60007ffe1ff */
[C---:B------:R-:W-:Y:S01]  /*1c10*/  IMAD R3, R22.reuse, -0x800000, R3 ;  /* 0xff80000016037824 */ /* 0x040fe200078e0203 */
[----:B------:R-:W0:Y:S01]  /*1c20*/  MUFU.RCP R23, R29 ;  /* 0x0000001d00177308 */ /* 0x000e220000001000 */
[----:B------:R-:W-:Y:S01]  /*1c30*/  FADD.FTZ R0, -R29, -RZ ;  /* 0x800000ff1d007221 */ /* 0x000fe20000010100 */
[----:B------:R-:W-:-:S05]  /*1c40*/  IADD3 R22, PT, PT, R22, 0x7f, -R19 ;  /* 0x0000007f16167810 */ /* 0x000fca0007ffe813 */
[----:B------:R-:W-:Y:S02]  /*1c50*/  IMAD.IADD R25, R22, 0x1, R25 ;  /* 0x0000000116197824 */ /* 0x000fe400078e0219 */
[----:B0-----:R-:W-:-:S04]  /*1c60*/  FFMA R24, R23, R0, 1 ;  /* 0x3f80000017187423 */ /* 0x001fc80000000000 */
[----:B------:R-:W-:-:S04]  /*1c70*/  FFMA R21, R23, R24, R23 ;  /* 0x0000001817157223 */ /* 0x000fc80000000017 */
[----:B------:R-:W-:-:S04]  /*1c80*/  FFMA R28, R3, R21, RZ ;  /* 0x00000015031c7223 */ /* 0x000fc800000000ff */
[----:B------:R-:W-:-:S04]  /*1c90*/  FFMA R24, R0, R28, R3 ;  /* 0x0000001c00187223 */ /* 0x000fc80000000003 */
[----:B------:R-:W-:-:S04]  /*1ca0*/  FFMA R24, R21, R24, R28 ;  /* 0x0000001815187223 */ /* 0x000fc8000000001c */
[----:B------:R-:W-:-:S04]  /*1cb0*/  FFMA R3, R0, R24, R3 ;  /* 0x0000001800037223 */ /* 0x000fc80000000003 */
[----:B------:R-:W-:-:S05]  /*1cc0*/  FFMA R0, R21, R3, R24 ;  /* 0x0000000315007223 */ /* 0x000fca0000000018 */
[----:B------:R-:W-:-:S04]  /*1cd0*/  SHF.R.U32.HI R19, RZ, 0x17, R0 ;  /* 0x00000017ff137819 */ /* 0x000fc80000011600 */
[----:B------:R-:W-:-:S04]  /*1ce0*/  LOP3.LUT R22, R19, 0xff, RZ, 0xc0, !PT ;  /* 0x000000ff13167812 */ /* 0x000fc800078ec0ff */
[----:B------:R-:W-:-:S04]  /*1cf0*/  IADD3 R19, PT, PT, R22, R25, RZ ;  /* 0x0000001916137210 */ /* 0x000fc80007ffe0ff */
[----:B------:R-:W-:-:S04]  /*1d00*/  IADD3 R22, PT, PT, R19, -0x1, RZ ;  /* 0xffffffff13167810 */ /* 0x000fc80007ffe0ff */
[----:B------:R-:W-:-:S13]  /*1d10*/  ISETP.GE.U32.AND P2, PT, R22, 0xfe, PT ;  /* 0x000000fe1600780c */ /* 0x000fda0003f46070 */
[----:B------:R-:W-:Y:S05]  /*1d20*/  @!P2 BRA `(.L_x_42) ;  /* 0x000000000080a947 */ /* 0x000fea0003800000 */
[----:B------:R-:W-:-:S13]  /*1d30*/  ISETP.GT.AND P2, PT, R19, 0xfe, PT ;  /* 0x000000fe1300780c */ /* 0x000fda0003f44270 */
[----:B------:R-:W-:Y:S05]  /*1d40*/  @P2 BRA `(.L_x_43) ;  /* 0x00000000006c2947 */ /* 0x000fea0003800000 */
[----:B------:R-:W-:-:S13]  /*1d50*/  ISETP.GE.AND P2, PT, R19, 0x1, PT ;  /* 0x000000011300780c */ /* 0x000fda0003f46270 */
[----:B------:R-:W-:Y:S05]  /*1d60*/  @P2 BRA `(.L_x_44) ;  /* 0x0000000000742947 */ /* 0x000fea0003800000 */
[----:B------:R-:W-:Y:S02]  /*1d70*/  ISETP.GE.AND P2, PT, R19, -0x18, PT ;  /* 0xffffffe81300780c */ /* 0x000fe40003f46270 */
[----:B------:R-:W-:-:S11]  /*1d80*/  LOP3.LUT R0, R0, 0x80000000, RZ, 0xc0, !PT ;  /* 0x8000000000007812 */ /* 0x000fd600078ec0ff */
[----:B------:R-:W-:Y:S05]  /*1d90*/  @!P2 BRA `(.L_x_44) ;  /* 0x000000000068a947 */ /* 0x000fea0003800000 */
[CCC-:B------:R-:W-:Y:S01]  /*1da0*/  FFMA.RZ R22, R21.reuse, R3.reuse, R24.reuse ;  /* 0x0000000315167223 */ /* 0x1c0fe2000000c018 */
[CCC-:B------:R-:W-:Y:S01]  /*1db0*/  FFMA.RP R23, R21.reuse, R3.reuse, R24.reuse ;  /* 0x0000000315177223 */ /* 0x1c0fe20000008018 */
[----:B------:R-:W-:Y:S01]  /*1dc0*/  FFMA.RM R24, R21, R3, R24 ;  /* 0x0000000315187223 */ /* 0x000fe20000004018 */
[C---:B------:R-:W-:Y:S02]  /*1dd0*/  IADD3 R3, PT, PT, R19.reuse, 0x20, RZ ;  /* 0x0000002013037810 */ /* 0x040fe40007ffe0ff */
[----:B------:R-:W-:Y:S02]  /*1de0*/  LOP3.LUT R22, R22, 0x7fffff, RZ, 0xc0, !PT ;  /* 0x007fffff16167812 */ /* 0x000fe400078ec0ff */
[C---:B------:R-:W-:Y:S02]  /*1df0*/  ISETP.NE.AND P4, PT, R19.reuse, RZ, PT ;  /* 0x000000ff1300720c */ /* 0x040fe40003f85270 */
[----:B------:R-:W-:Y:S02]  /*1e00*/  LOP3.LUT R22, R22, 0x800000, RZ, 0xfc, !PT ;  /* 0x0080000016167812 */ /* 0x000fe400078efcff */
[----:B------:R-:W-:Y:S01]  /*1e10*/  ISETP.NE.AND P3, PT, R19, RZ, PT ;  /* 0x000000ff1300720c */ /* 0x000fe20003f65270 */
[----:B------:R-:W-:Y:S01]  /*1e20*/  IMAD.MOV R19, RZ, RZ, -R19 ;  /* 0x000000ffff137224 */ /* 0x000fe200078e0a13 */
[----:B------:R-:W-:-:S02]  /*1e30*/  SHF.L.U32 R3, R22, R3, RZ ;  /* 0x0000000316037219 */ /* 0x000fc400000006ff */
[----:B------:R-:W-:Y:S02]  /*1e40*/  FSETP.NEU.FTZ.AND P2, PT, R23, R24, PT ;  /* 0x000000181700720b */ /* 0x000fe40003f5d000 */
[----:B------:R-:W-:Y:S02]  /*1e50*/  SEL R19, R19, RZ, P4 ;  /* 0x000000ff13137207 */ /* 0x000fe40002000000 */
[----:B------:R-:W-:Y:S02]  /*1e60*/  ISETP.NE.AND P3, PT, R3, RZ, P3 ;  /* 0x000000ff0300720c */ /* 0x000fe40001f65270 */
[----:B------:R-:W-:Y:S02]  /*1e70*/  SHF.R.U32.HI R22, RZ, R19, R22 ;  /* 0x00000013ff167219 */ /* 0x000fe40000011616 */
[----:B------:R-:W-:Y:S02]  /*1e80*/  PLOP3.LUT P2, PT, P2, P3, PT, 0xf8, 0x8f ;  /* 0x00000000008f781c */ /* 0x000fe40001747f70 */
[----:B------:R-:W-:-:S02]  /*1e90*/  SHF.R.U32.HI R19, RZ, 0x1, R22 ;  /* 0x00000001ff137819 */ /* 0x000fc40000011616 */
[----:B------:R-:W-:-:S04]  /*1ea0*/  SEL R24, RZ, 0x1, !P2 ;  /* 0x00000001ff187807 */ /* 0x000fc80005000000 */
[----:B------:R-:W-:-:S04]  /*1eb0*/  LOP3.LUT R3, R24, 0x1, R19, 0xf8, !PT ;  /* 0x0000000118037812 */ /* 0x000fc800078ef813 */
[----:B------:R-:W-:-:S04]  /*1ec0*/  LOP3.LUT R22, R3, R22, RZ, 0xc0, !PT ;  /* 0x0000001603167212 */ /* 0x000fc800078ec0ff */
[----:B------:R-:W-:-:S04]  /*1ed0*/  IADD3 R19, PT, PT, R19, R22, RZ ;  /* 0x0000001613137210 */ /* 0x000fc80007ffe0ff */
[----:B------:R-:W-:Y:S01]  /*1ee0*/  LOP3.LUT R0, R19, R0, RZ, 0xfc, !PT ;  /* 0x0000000013007212 */ /* 0x000fe200078efcff */
[----:B------:R-:W-:Y:S06]  /*1ef0*/  BRA `(.L_x_44) ;  /* 0x0000000000107947 */ /* 0x000fec0003800000 */
.L_x_43:
[----:B------:R-:W-:-:S04]  /*1f00*/  LOP3.LUT R0, R0, 0x80000000, RZ, 0xc0, !PT ;  /* 0x8000000000007812 */ /* 0x000fc800078ec0ff */
[----:B------:R-:W-:Y:S01]  /*1f10*/  LOP3.LUT R0, R0, 0x7f800000, RZ, 0xfc, !PT ;  /* 0x7f80000000007812 */ /* 0x000fe200078efcff */
[----:B------:R-:W-:Y:S06]  /*1f20*/  BRA `(.L_x_44) ;  /* 0x0000000000047947 */ /* 0x000fec0003800000 */
.L_x_42:
[----:B------:R-:W-:-:S07]  /*1f30*/  LEA R0, R25, R0, 0x17 ;  /* 0x0000000019007211 */ /* 0x000fce00078eb8ff */
.L_x_44:
[----:B------:R-:W-:Y:S05]  /*1f40*/  BSYNC.RECONVERGENT B1 ;  /* 0x0000000000017941 */ /* 0x000fea0003800200 */
.L_x_41:
[----:B------:R-:W-:Y:S05]  /*1f50*/  BRA `(.L_x_45) ;  /* 0x0000000000207947 */ /* 0x000fea0003800000 */
.L_x_40:
[----:B------:R-:W-:-:S04]  /*1f60*/  LOP3.LUT R3, R24, 0x80000000, R3, 0x48, !PT ;  /* 0x8000000018037812 */ /* 0x000fc800078e4803 */
[----:B------:R-:W-:Y:S01]  /*1f70*/  LOP3.LUT R0, R3, 0x7f800000, RZ, 0xfc, !PT ;  /* 0x7f80000003007812 */ /* 0x000fe200078efcff */
[----:B------:R-:W-:Y:S06]  /*1f80*/  BRA `(.L_x_45) ;  /* 0x0000000000147947 */ /* 0x000fec0003800000 */
.L_x_39:
[----:B------:R-:W-:Y:S01]  /*1f90*/  LOP3.LUT R0, R24, 0x80000000, R3, 0x48, !PT ;  /* 0x8000000018007812 */ /* 0x000fe200078e4803 */
[----:B------:R-:W-:Y:S06]  /*1fa0*/  BRA `(.L_x_45) ;  /* 0x00000000000c7947 */ /* 0x000fec0003800000 */
.L_x_38:
[----:B------:R-:W0:Y:S01]  /*1fb0*/  MUFU.RSQ R0, -QNAN ;  /* 0xffc0000000007908 */ /* 0x000e220000001400 */
[----:B------:R-:W-:Y:S05]  /*1fc0*/  BRA `(.L_x_45) ;  /* 0x0000000000047947 */ /* 0x000fea0003800000 */
.L_x_37:
[----:B------:R-:W-:-:S07]  /*1fd0*/  FADD.FTZ R0, R3, R0 ;  /* 0x0000000003007221 */ /* 0x000fce0000010000 */
.L_x_45:
[----:B------:R-:W-:Y:S05]  /*1fe0*/  BSYNC.RECONVERGENT B0 ;  /* 0x0000000000007941 */ /* 0x000fea0003800200 */
.L_x_35:
[----:B------:R-:W-:-:S04]  /*1ff0*/  HFMA2 R21, -RZ, RZ, 0, 0 ;  /* 0x00000000ff157431 */ /* 0x000fc800000001ff */
[----:B0-----:R-:W-:Y:S05]  /*2000*/  RET.REL.NODEC R20 `(_Z15fp8_gemm_kernelPKhS0_PKfS2_Pfiii) ;  /* 0xffffffdc14fc7950 */ /* 0x001fea0003c3ffff */
.L_x_46:
[----:B------:R-:W-:-:S00]  /*2010*/  BRA `(.L_x_46) ;  /* 0xfffffffc00fc7947 */ /* 0x000fc0000383ffff */
[----:B------:R-:W-:-:S00]  /*2020*/  NOP ;  /* 0x0000000000007918 */ /* 0x000fc00000000000 */
        /* <DEDUP_REMOVED lines=13> */
.L_x_47:


//--------------------- .nv.shared._Z15fp8_gemm_kernelPKhS0_PKfS2_Pfiii --------------------------
	.section	.nv.shared._Z15fp8_gemm_kernelPKhS0_PKfS2_Pfiii,"aw",@nobits
	.sectionflags	@""
	.align	4
.nv.shared._Z15fp8_gemm_kernelPKhS0_PKfS2_Pfiii:
	.zero		19456


//--------------------- .nv.shared.reserved.0     --------------------------
	.section	.nv.shared.reserved.0,"aw",@nobits
	.weak		__nv_reservedSMEM_offset_0_alias
	.size		__nv_reservedSMEM_offset_0_alias, 0, 64
	.other		__nv_reservedSMEM_offset_0_alias,@"STO_CUDA_RESERVED_SHARED STV_DEFAULT"
__nv_reservedSMEM_offset_0_alias:
	.zero		0
	.zero		64


//--------------------- .nv.constant0._Z15fp8_gemm_kernelPKhS0_PKfS2_Pfiii --------------------------
	.section	.nv.constant0._Z15fp8_gemm_kernelPKhS0_PKfS2_Pfiii,"a",@progbits
	.sectionflags	@""
	.align	4
.nv.constant0._Z15fp8_gemm_kernelPKhS0_PKfS2_Pfiii:
	.zero		948


//--------------------- SYMBOLS --------------------------

	.type		.nv.reservedSmem.offset0,@object
	.size		.nv.reservedSmem.offset0,0x4
	.type		.nv.reservedSmem.cap,@object
	.size		.nv.reservedSmem.cap,0x4
